//
// Generated by NVIDIA NVVM Compiler
//
// Compiler Build ID: CL-36424714
// Cuda compilation tools, release 13.0, V13.0.88
// Based on NVVM 20.0.0
//

.version 9.0
.target sm_100
.address_size 64

	// .globl	_Z21matrixVectorMulKernelPdS_S_S_ii

.visible .entry _Z21matrixVectorMulKernelPdS_S_S_ii(
	.param .u64 .ptr .align 1 _Z21matrixVectorMulKernelPdS_S_S_ii_param_0,
	.param .u64 .ptr .align 1 _Z21matrixVectorMulKernelPdS_S_S_ii_param_1,
	.param .u64 .ptr .align 1 _Z21matrixVectorMulKernelPdS_S_S_ii_param_2,
	.param .u64 .ptr .align 1 _Z21matrixVectorMulKernelPdS_S_S_ii_param_3,
	.param .u32 _Z21matrixVectorMulKernelPdS_S_S_ii_param_4,
	.param .u32 _Z21matrixVectorMulKernelPdS_S_S_ii_param_5
)
{
	.reg .pred 	%p<11>;
	.reg .b32 	%r<38>;
	.reg .b64 	%rd<35>;
	.reg .b64 	%fd<110>;

	ld.param.u64 	%rd12, [_Z21matrixVectorMulKernelPdS_S_S_ii_param_0];
	ld.param.u64 	%rd13, [_Z21matrixVectorMulKernelPdS_S_S_ii_param_1];
	ld.param.u64 	%rd10, [_Z21matrixVectorMulKernelPdS_S_S_ii_param_2];
	ld.param.u64 	%rd11, [_Z21matrixVectorMulKernelPdS_S_S_ii_param_3];
	ld.param.u32 	%r24, [_Z21matrixVectorMulKernelPdS_S_S_ii_param_4];
	ld.param.u32 	%r23, [_Z21matrixVectorMulKernelPdS_S_S_ii_param_5];
	cvta.to.global.u64 	%rd1, %rd13;
	cvta.to.global.u64 	%rd2, %rd12;
	mov.u32 	%r25, %ctaid.x;
	mov.u32 	%r26, %ntid.x;
	mov.u32 	%r27, %tid.x;
	mad.lo.s32 	%r1, %r25, %r26, %r27;
	setp.ge.s32 	%p1, %r1, %r24;
	@%p1 bra 	$L__BB0_15;
	cvta.to.global.u64 	%rd14, %rd11;
	mul.wide.s32 	%rd15, %r1, 8;
	add.s64 	%rd16, %rd14, %rd15;
	ld.global.f64 	%fd109, [%rd16];
	setp.lt.s32 	%p2, %r23, 1;
	@%p2 bra 	$L__BB0_14;
	mul.lo.s32 	%r2, %r23, %r1;
	and.b32  	%r3, %r23, 15;
	setp.lt.u32 	%p3, %r23, 16;
	mov.b32 	%r34, 0;
	@%p3 bra 	$L__BB0_5;
	and.b32  	%r34, %r23, 2147483632;
	neg.s32 	%r32, %r34;
	add.s64 	%rd3, %rd2, 64;
	add.s64 	%rd33, %rd1, 64;
	mov.u32 	%r31, %r2;
$L__BB0_4:
	.pragma "nounroll";
	mul.wide.s32 	%rd17, %r31, 8;
	add.s64 	%rd18, %rd3, %rd17;
	ld.global.f64 	%fd16, [%rd18+-64];
	ld.global.f64 	%fd17, [%rd33+-64];
	fma.rn.f64 	%fd18, %fd16, %fd17, %fd109;
	ld.global.f64 	%fd19, [%rd18+-56];
	ld.global.f64 	%fd20, [%rd33+-56];
	fma.rn.f64 	%fd21, %fd19, %fd20, %fd18;
	ld.global.f64 	%fd22, [%rd18+-48];
	ld.global.f64 	%fd23, [%rd33+-48];
	fma.rn.f64 	%fd24, %fd22, %fd23, %fd21;
	ld.global.f64 	%fd25, [%rd18+-40];
	ld.global.f64 	%fd26, [%rd33+-40];
	fma.rn.f64 	%fd27, %fd25, %fd26, %fd24;
	ld.global.f64 	%fd28, [%rd18+-32];
	ld.global.f64 	%fd29, [%rd33+-32];
	fma.rn.f64 	%fd30, %fd28, %fd29, %fd27;
	ld.global.f64 	%fd31, [%rd18+-24];
	ld.global.f64 	%fd32, [%rd33+-24];
	fma.rn.f64 	%fd33, %fd31, %fd32, %fd30;
	ld.global.f64 	%fd34, [%rd18+-16];
	ld.global.f64 	%fd35, [%rd33+-16];
	fma.rn.f64 	%fd36, %fd34, %fd35, %fd33;
	ld.global.f64 	%fd37, [%rd18+-8];
	ld.global.f64 	%fd38, [%rd33+-8];
	fma.rn.f64 	%fd39, %fd37, %fd38, %fd36;
	ld.global.f64 	%fd40, [%rd18];
	ld.global.f64 	%fd41, [%rd33];
	fma.rn.f64 	%fd42, %fd40, %fd41, %fd39;
	ld.global.f64 	%fd43, [%rd18+8];
	ld.global.f64 	%fd44, [%rd33+8];
	fma.rn.f64 	%fd45, %fd43, %fd44, %fd42;
	ld.global.f64 	%fd46, [%rd18+16];
	ld.global.f64 	%fd47, [%rd33+16];
	fma.rn.f64 	%fd48, %fd46, %fd47, %fd45;
	ld.global.f64 	%fd49, [%rd18+24];
	ld.global.f64 	%fd50, [%rd33+24];
	fma.rn.f64 	%fd51, %fd49, %fd50, %fd48;
	ld.global.f64 	%fd52, [%rd18+32];
	ld.global.f64 	%fd53, [%rd33+32];
	fma.rn.f64 	%fd54, %fd52, %fd53, %fd51;
	ld.global.f64 	%fd55, [%rd18+40];
	ld.global.f64 	%fd56, [%rd33+40];
	fma.rn.f64 	%fd57, %fd55, %fd56, %fd54;
	ld.global.f64 	%fd58, [%rd18+48];
	ld.global.f64 	%fd59, [%rd33+48];
	fma.rn.f64 	%fd60, %fd58, %fd59, %fd57;
	ld.global.f64 	%fd61, [%rd18+56];
	ld.global.f64 	%fd62, [%rd33+56];
	fma.rn.f64 	%fd109, %fd61, %fd62, %fd60;
	add.s32 	%r32, %r32, 16;
	add.s32 	%r31, %r31, 16;
	add.s64 	%rd33, %rd33, 128;
	setp.ne.s32 	%p4, %r32, 0;
	@%p4 bra 	$L__BB0_4;
$L__BB0_5:
	setp.eq.s32 	%p5, %r3, 0;
	@%p5 bra 	$L__BB0_14;
	and.b32  	%r11, %r23, 7;
	setp.lt.u32 	%p6, %r3, 8;
	@%p6 bra 	$L__BB0_8;
	add.s32 	%r29, %r34, %r2;
	mul.wide.s32 	%rd19, %r29, 8;
	add.s64 	%rd20, %rd2, %rd19;
	ld.global.f64 	%fd64, [%rd20];
	mul.wide.u32 	%rd21, %r34, 8;
	add.s64 	%rd22, %rd1, %rd21;
	ld.global.f64 	%fd65, [%rd22];
	fma.rn.f64 	%fd66, %fd64, %fd65, %fd109;
	ld.global.f64 	%fd67, [%rd20+8];
	ld.global.f64 	%fd68, [%rd22+8];
	fma.rn.f64 	%fd69, %fd67, %fd68, %fd66;
	ld.global.f64 	%fd70, [%rd20+16];
	ld.global.f64 	%fd71, [%rd22+16];
	fma.rn.f64 	%fd72, %fd70, %fd71, %fd69;
	ld.global.f64 	%fd73, [%rd20+24];
	ld.global.f64 	%fd74, [%rd22+24];
	fma.rn.f64 	%fd75, %fd73, %fd74, %fd72;
	ld.global.f64 	%fd76, [%rd20+32];
	ld.global.f64 	%fd77, [%rd22+32];
	fma.rn.f64 	%fd78, %fd76, %fd77, %fd75;
	ld.global.f64 	%fd79, [%rd20+40];
	ld.global.f64 	%fd80, [%rd22+40];
	fma.rn.f64 	%fd81, %fd79, %fd80, %fd78;
	ld.global.f64 	%fd82, [%rd20+48];
	ld.global.f64 	%fd83, [%rd22+48];
	fma.rn.f64 	%fd84, %fd82, %fd83, %fd81;
	ld.global.f64 	%fd85, [%rd20+56];
	ld.global.f64 	%fd86, [%rd22+56];
	fma.rn.f64 	%fd109, %fd85, %fd86, %fd84;
	add.s32 	%r34, %r34, 8;
$L__BB0_8:
	setp.eq.s32 	%p7, %r11, 0;
	@%p7 bra 	$L__BB0_14;
	and.b32  	%r14, %r23, 3;
	setp.lt.u32 	%p8, %r11, 4;
	@%p8 bra 	$L__BB0_11;
	add.s32 	%r30, %r34, %r2;
	mul.wide.s32 	%rd23, %r30, 8;
	add.s64 	%rd24, %rd2, %rd23;
	ld.global.f64 	%fd88, [%rd24];
	mul.wide.u32 	%rd25, %r34, 8;
	add.s64 	%rd26, %rd1, %rd25;
	ld.global.f64 	%fd89, [%rd26];
	fma.rn.f64 	%fd90, %fd88, %fd89, %fd109;
	ld.global.f64 	%fd91, [%rd24+8];
	ld.global.f64 	%fd92, [%rd26+8];
	fma.rn.f64 	%fd93, %fd91, %fd92, %fd90;
	ld.global.f64 	%fd94, [%rd24+16];
	ld.global.f64 	%fd95, [%rd26+16];
	fma.rn.f64 	%fd96, %fd94, %fd95, %fd93;
	ld.global.f64 	%fd97, [%rd24+24];
	ld.global.f64 	%fd98, [%rd26+24];
	fma.rn.f64 	%fd109, %fd97, %fd98, %fd96;
	add.s32 	%r34, %r34, 4;
$L__BB0_11:
	setp.eq.s32 	%p9, %r14, 0;
	@%p9 bra 	$L__BB0_14;
	mul.wide.u32 	%rd27, %r34, 8;
	add.s64 	%rd34, %rd1, %rd27;
	add.s32 	%r37, %r34, %r2;
	neg.s32 	%r36, %r14;
$L__BB0_13:
	.pragma "nounroll";
	mul.wide.s32 	%rd28, %r37, 8;
	add.s64 	%rd29, %rd2, %rd28;
	ld.global.f64 	%fd99, [%rd29];
	ld.global.f64 	%fd100, [%rd34];
	fma.rn.f64 	%fd109, %fd99, %fd100, %fd109;
	add.s64 	%rd34, %rd34, 8;
	add.s32 	%r37, %r37, 1;
	add.s32 	%r36, %r36, 1;
	setp.ne.s32 	%p10, %r36, 0;
	@%p10 bra 	$L__BB0_13;
$L__BB0_14:
	cvta.to.global.u64 	%rd30, %rd10;
	add.s64 	%rd32, %rd30, %rd15;
	st.global.f64 	[%rd32], %fd109;
$L__BB0_15:
	ret;

}
	// .globl	_Z10reluKernelPdi
.visible .entry _Z10reluKernelPdi(
	.param .u64 .ptr .align 1 _Z10reluKernelPdi_param_0,
	.param .u32 _Z10reluKernelPdi_param_1
)
{
	.reg .pred 	%p<2>;
	.reg .b32 	%r<6>;
	.reg .b64 	%rd<5>;
	.reg .b64 	%fd<3>;

	ld.param.u64 	%rd1, [_Z10reluKernelPdi_param_0];
	ld.param.u32 	%r2, [_Z10reluKernelPdi_param_1];
	mov.u32 	%r3, %ctaid.x;
	mov.u32 	%r4, %ntid.x;
	mov.u32 	%r5, %tid.x;
	mad.lo.s32 	%r1, %r3, %r4, %r5;
	setp.ge.s32 	%p1, %r1, %r2;
	@%p1 bra 	$L__BB1_2;
	cvta.to.global.u64 	%rd2, %rd1;
	mul.wide.s32 	%rd3, %r1, 8;
	add.s64 	%rd4, %rd2, %rd3;
	ld.global.f64 	%fd1, [%rd4];
	max.f64 	%fd2, %fd1, 0d0000000000000000;
	st.global.f64 	[%rd4], %fd2;
$L__BB1_2:
	ret;

}
	// .globl	_Z16softmaxExpKernelPdi
.visible .entry _Z16softmaxExpKernelPdi(
	.param .u64 .ptr .align 1 _Z16softmaxExpKernelPdi_param_0,
	.param .u32 _Z16softmaxExpKernelPdi_param_1
)
{
	.reg .pred 	%p<5>;
	.reg .b32 	%r<21>;
	.reg .b32 	%f<3>;
	.reg .b64 	%rd<5>;
	.reg .b64 	%fd<26>;

	ld.param.u64 	%rd2, [_Z16softmaxExpKernelPdi_param_0];
	ld.param.u32 	%r5, [_Z16softmaxExpKernelPdi_param_1];
	mov.u32 	%r6, %ctaid.x;
	mov.u32 	%r7, %ntid.x;
	mov.u32 	%r8, %tid.x;
	mad.lo.s32 	%r1, %r6, %r7, %r8;
	setp.ge.s32 	%p1, %r1, %r5;
	@%p1 bra 	$L__BB2_5;
	cvta.to.global.u64 	%rd3, %rd2;
	mul.wide.s32 	%rd4, %r1, 8;
	add.s64 	%rd1, %rd3, %rd4;
	ld.global.f64 	%fd1, [%rd1];
	fma.rn.f64 	%fd6, %fd1, 0d3FF71547652B82FE, 0d4338000000000000;
	{
	.reg .b32 %temp; 
	mov.b64 	{%r2, %temp}, %fd6;
	}
	mov.f64 	%fd7, 0dC338000000000000;
	add.rn.f64 	%fd8, %fd6, %fd7;
	fma.rn.f64 	%fd9, %fd8, 0dBFE62E42FEFA39EF, %fd1;
	fma.rn.f64 	%fd10, %fd8, 0dBC7ABC9E3B39803F, %fd9;
	fma.rn.f64 	%fd11, %fd10, 0d3E5ADE1569CE2BDF, 0d3E928AF3FCA213EA;
	fma.rn.f64 	%fd12, %fd11, %fd10, 0d3EC71DEE62401315;
	fma.rn.f64 	%fd13, %fd12, %fd10, 0d3EFA01997C89EB71;
	fma.rn.f64 	%fd14, %fd13, %fd10, 0d3F2A01A014761F65;
	fma.rn.f64 	%fd15, %fd14, %fd10, 0d3F56C16C1852B7AF;
	fma.rn.f64 	%fd16, %fd15, %fd10, 0d3F81111111122322;
	fma.rn.f64 	%fd17, %fd16, %fd10, 0d3FA55555555502A1;
	fma.rn.f64 	%fd18, %fd17, %fd10, 0d3FC5555555555511;
	fma.rn.f64 	%fd19, %fd18, %fd10, 0d3FE000000000000B;
	fma.rn.f64 	%fd20, %fd19, %fd10, 0d3FF0000000000000;
	fma.rn.f64 	%fd21, %fd20, %fd10, 0d3FF0000000000000;
	{
	.reg .b32 %temp; 
	mov.b64 	{%r3, %temp}, %fd21;
	}
	{
	.reg .b32 %temp; 
	mov.b64 	{%temp, %r4}, %fd21;
	}
	shl.b32 	%r9, %r2, 20;
	add.s32 	%r10, %r9, %r4;
	mov.b64 	%fd25, {%r3, %r10};
	{
	.reg .b32 %temp; 
	mov.b64 	{%temp, %r11}, %fd1;
	}
	mov.b32 	%f2, %r11;
	abs.f32 	%f1, %f2;
	setp.lt.f32 	%p2, %f1, 0f4086232B;
	@%p2 bra 	$L__BB2_4;
	setp.lt.f64 	%p3, %fd1, 0d0000000000000000;
	add.f64 	%fd22, %fd1, 0d7FF0000000000000;
	selp.f64 	%fd25, 0d0000000000000000, %fd22, %p3;
	setp.geu.f32 	%p4, %f1, 0f40874800;
	@%p4 bra 	$L__BB2_4;
	shr.u32 	%r12, %r2, 31;
	add.s32 	%r13, %r2, %r12;
	shr.s32 	%r14, %r13, 1;
	shl.b32 	%r15, %r14, 20;
	add.s32 	%r16, %r4, %r15;
	mov.b64 	%fd23, {%r3, %r16};
	sub.s32 	%r17, %r2, %r14;
	shl.b32 	%r18, %r17, 20;
	add.s32 	%r19, %r18, 1072693248;
	mov.b32 	%r20, 0;
	mov.b64 	%fd24, {%r20, %r19};
	mul.f64 	%fd25, %fd24, %fd23;
$L__BB2_4:
	st.global.f64 	[%rd1], %fd25;
$L__BB2_5:
	ret;

}
	// .globl	_Z22softmaxNormalizeKernelPddi
.visible .entry _Z22softmaxNormalizeKernelPddi(
	.param .u64 .ptr .align 1 _Z22softmaxNormalizeKernelPddi_param_0,
	.param .f64 _Z22softmaxNormalizeKernelPddi_param_1,
	.param .u32 _Z22softmaxNormalizeKernelPddi_param_2
)
{
	.reg .pred 	%p<2>;
	.reg .b32 	%r<6>;
	.reg .b64 	%rd<5>;
	.reg .b64 	%fd<4>;

	ld.param.u64 	%rd1, [_Z22softmaxNormalizeKernelPddi_param_0];
	ld.param.f64 	%fd1, [_Z22softmaxNormalizeKernelPddi_param_1];
	ld.param.u32 	%r2, [_Z22softmaxNormalizeKernelPddi_param_2];
	mov.u32 	%r3, %ctaid.x;
	mov.u32 	%r4, %ntid.x;
	mov.u32 	%r5, %tid.x;
	mad.lo.s32 	%r1, %r3, %r4, %r5;
	setp.ge.s32 	%p1, %r1, %r2;
	@%p1 bra 	$L__BB3_2;
	cvta.to.global.u64 	%rd2, %rd1;
	mul.wide.s32 	%rd3, %r1, 8;
	add.s64 	%rd4, %rd2, %rd3;
	ld.global.f64 	%fd2, [%rd4];
	div.rn.f64 	%fd3, %fd2, %fd1;
	st.global.f64 	[%rd4], %fd3;
$L__BB3_2:
	ret;

}
	// .globl	_Z20outputGradientKernelPdS_S_i
.visible .entry _Z20outputGradientKernelPdS_S_i(
	.param .u64 .ptr .align 1 _Z20outputGradientKernelPdS_S_i_param_0,
	.param .u64 .ptr .align 1 _Z20outputGradientKernelPdS_S_i_param_1,
	.param .u64 .ptr .align 1 _Z20outputGradientKernelPdS_S_i_param_2,
	.param .u32 _Z20outputGradientKernelPdS_S_i_param_3
)
{
	.reg .pred 	%p<2>;
	.reg .b32 	%r<6>;
	.reg .b64 	%rd<11>;
	.reg .b64 	%fd<4>;

	ld.param.u64 	%rd1, [_Z20outputGradientKernelPdS_S_i_param_0];
	ld.param.u64 	%rd2, [_Z20outputGradientKernelPdS_S_i_param_1];
	ld.param.u64 	%rd3, [_Z20outputGradientKernelPdS_S_i_param_2];
	ld.param.u32 	%r2, [_Z20outputGradientKernelPdS_S_i_param_3];
	mov.u32 	%r3, %ctaid.x;
	mov.u32 	%r4, %ntid.x;
	mov.u32 	%r5, %tid.x;
	mad.lo.s32 	%r1, %r3, %r4, %r5;
	setp.ge.s32 	%p1, %r1, %r2;
	@%p1 bra 	$L__BB4_2;
	cvta.to.global.u64 	%rd4, %rd1;
	cvta.to.global.u64 	%rd5, %rd2;
	cvta.to.global.u64 	%rd6, %rd3;
	mul.wide.s32 	%rd7, %r1, 8;
	add.s64 	%rd8, %rd4, %rd7;
	ld.global.f64 	%fd1, [%rd8];
	add.s64 	%rd9, %rd5, %rd7;
	ld.global.f64 	%fd2, [%rd9];
	sub.f64 	%fd3, %fd1, %fd2;
	add.s64 	%rd10, %rd6, %rd7;
	st.global.f64 	[%rd10], %fd3;
$L__BB4_2:
	ret;

}
	// .globl	_Z20hiddenGradientKernelPdS_S_S_ii
.visible .entry _Z20hiddenGradientKernelPdS_S_S_ii(
	.param .u64 .ptr .align 1 _Z20hiddenGradientKernelPdS_S_S_ii_param_0,
	.param .u64 .ptr .align 1 _Z20hiddenGradientKernelPdS_S_S_ii_param_1,
	.param .u64 .ptr .align 1 _Z20hiddenGradientKernelPdS_S_S_ii_param_2,
	.param .u64 .ptr .align 1 _Z20hiddenGradientKernelPdS_S_S_ii_param_3,
	.param .u32 _Z20hiddenGradientKernelPdS_S_S_ii_param_4,
	.param .u32 _Z20hiddenGradientKernelPdS_S_S_ii_param_5
)
{
	.reg .pred 	%p<12>;
	.reg .b32 	%r<38>;
	.reg .b64 	%rd<61>;
	.reg .b64 	%fd<115>;

	ld.param.u64 	%rd11, [_Z20hiddenGradientKernelPdS_S_S_ii_param_0];
	ld.param.u64 	%rd12, [_Z20hiddenGradientKernelPdS_S_S_ii_param_1];
	ld.param.u64 	%rd9, [_Z20hiddenGradientKernelPdS_S_S_ii_param_2];
	ld.param.u64 	%rd10, [_Z20hiddenGradientKernelPdS_S_S_ii_param_3];
	ld.param.u32 	%r23, [_Z20hiddenGradientKernelPdS_S_S_ii_param_4];
	ld.param.u32 	%r24, [_Z20hiddenGradientKernelPdS_S_S_ii_param_5];
	cvta.to.global.u64 	%rd1, %rd12;
	cvta.to.global.u64 	%rd2, %rd11;
	mov.u32 	%r25, %ctaid.x;
	mov.u32 	%r26, %ntid.x;
	mov.u32 	%r27, %tid.x;
	mad.lo.s32 	%r1, %r25, %r26, %r27;
	setp.ge.s32 	%p1, %r1, %r23;
	@%p1 bra 	$L__BB5_15;
	setp.lt.s32 	%p2, %r24, 1;
	mov.f64 	%fd114, 0d0000000000000000;
	@%p2 bra 	$L__BB5_14;
	and.b32  	%r2, %r24, 15;
	setp.lt.u32 	%p3, %r24, 16;
	mov.f64 	%fd114, 0d0000000000000000;
	mov.b32 	%r34, 0;
	@%p3 bra 	$L__BB5_5;
	and.b32  	%r34, %r24, 2147483632;
	neg.s32 	%r32, %r34;
	shl.b32 	%r5, %r23, 4;
	add.s64 	%rd59, %rd1, 64;
	mov.f64 	%fd114, 0d0000000000000000;
	mul.wide.s32 	%rd15, %r23, 8;
	mov.u32 	%r31, %r1;
$L__BB5_4:
	.pragma "nounroll";
	mul.wide.s32 	%rd13, %r31, 8;
	add.s64 	%rd14, %rd2, %rd13;
	ld.global.f64 	%fd18, [%rd14];
	ld.global.f64 	%fd19, [%rd59+-64];
	fma.rn.f64 	%fd20, %fd18, %fd19, %fd114;
	add.s64 	%rd16, %rd14, %rd15;
	ld.global.f64 	%fd21, [%rd16];
	ld.global.f64 	%fd22, [%rd59+-56];
	fma.rn.f64 	%fd23, %fd21, %fd22, %fd20;
	add.s64 	%rd17, %rd16, %rd15;
	ld.global.f64 	%fd24, [%rd17];
	ld.global.f64 	%fd25, [%rd59+-48];
	fma.rn.f64 	%fd26, %fd24, %fd25, %fd23;
	add.s64 	%rd18, %rd17, %rd15;
	ld.global.f64 	%fd27, [%rd18];
	ld.global.f64 	%fd28, [%rd59+-40];
	fma.rn.f64 	%fd29, %fd27, %fd28, %fd26;
	add.s64 	%rd19, %rd18, %rd15;
	ld.global.f64 	%fd30, [%rd19];
	ld.global.f64 	%fd31, [%rd59+-32];
	fma.rn.f64 	%fd32, %fd30, %fd31, %fd29;
	add.s64 	%rd20, %rd19, %rd15;
	ld.global.f64 	%fd33, [%rd20];
	ld.global.f64 	%fd34, [%rd59+-24];
	fma.rn.f64 	%fd35, %fd33, %fd34, %fd32;
	add.s64 	%rd21, %rd20, %rd15;
	ld.global.f64 	%fd36, [%rd21];
	ld.global.f64 	%fd37, [%rd59+-16];
	fma.rn.f64 	%fd38, %fd36, %fd37, %fd35;
	add.s64 	%rd22, %rd21, %rd15;
	ld.global.f64 	%fd39, [%rd22];
	ld.global.f64 	%fd40, [%rd59+-8];
	fma.rn.f64 	%fd41, %fd39, %fd40, %fd38;
	add.s64 	%rd23, %rd22, %rd15;
	ld.global.f64 	%fd42, [%rd23];
	ld.global.f64 	%fd43, [%rd59];
	fma.rn.f64 	%fd44, %fd42, %fd43, %fd41;
	add.s64 	%rd24, %rd23, %rd15;
	ld.global.f64 	%fd45, [%rd24];
	ld.global.f64 	%fd46, [%rd59+8];
	fma.rn.f64 	%fd47, %fd45, %fd46, %fd44;
	add.s64 	%rd25, %rd24, %rd15;
	ld.global.f64 	%fd48, [%rd25];
	ld.global.f64 	%fd49, [%rd59+16];
	fma.rn.f64 	%fd50, %fd48, %fd49, %fd47;
	add.s64 	%rd26, %rd25, %rd15;
	ld.global.f64 	%fd51, [%rd26];
	ld.global.f64 	%fd52, [%rd59+24];
	fma.rn.f64 	%fd53, %fd51, %fd52, %fd50;
	add.s64 	%rd27, %rd26, %rd15;
	ld.global.f64 	%fd54, [%rd27];
	ld.global.f64 	%fd55, [%rd59+32];
	fma.rn.f64 	%fd56, %fd54, %fd55, %fd53;
	add.s64 	%rd28, %rd27, %rd15;
	ld.global.f64 	%fd57, [%rd28];
	ld.global.f64 	%fd58, [%rd59+40];
	fma.rn.f64 	%fd59, %fd57, %fd58, %fd56;
	add.s64 	%rd29, %rd28, %rd15;
	ld.global.f64 	%fd60, [%rd29];
	ld.global.f64 	%fd61, [%rd59+48];
	fma.rn.f64 	%fd62, %fd60, %fd61, %fd59;
	add.s64 	%rd30, %rd29, %rd15;
	ld.global.f64 	%fd63, [%rd30];
	ld.global.f64 	%fd64, [%rd59+56];
	fma.rn.f64 	%fd114, %fd63, %fd64, %fd62;
	add.s32 	%r32, %r32, 16;
	add.s32 	%r31, %r31, %r5;
	add.s64 	%rd59, %rd59, 128;
	setp.ne.s32 	%p4, %r32, 0;
	@%p4 bra 	$L__BB5_4;
$L__BB5_5:
	setp.eq.s32 	%p5, %r2, 0;
	@%p5 bra 	$L__BB5_14;
	and.b32  	%r11, %r24, 7;
	setp.lt.u32 	%p6, %r2, 8;
	@%p6 bra 	$L__BB5_8;
	mad.lo.s32 	%r29, %r34, %r23, %r1;
	mul.wide.s32 	%rd31, %r29, 8;
	add.s64 	%rd32, %rd2, %rd31;
	ld.global.f64 	%fd66, [%rd32];
	mul.wide.u32 	%rd33, %r34, 8;
	add.s64 	%rd34, %rd1, %rd33;
	ld.global.f64 	%fd67, [%rd34];
	fma.rn.f64 	%fd68, %fd66, %fd67, %fd114;
	mul.wide.s32 	%rd35, %r23, 8;
	add.s64 	%rd36, %rd32, %rd35;
	ld.global.f64 	%fd69, [%rd36];
	ld.global.f64 	%fd70, [%rd34+8];
	fma.rn.f64 	%fd71, %fd69, %fd70, %fd68;
	add.s64 	%rd37, %rd36, %rd35;
	ld.global.f64 	%fd72, [%rd37];
	ld.global.f64 	%fd73, [%rd34+16];
	fma.rn.f64 	%fd74, %fd72, %fd73, %fd71;
	add.s64 	%rd38, %rd37, %rd35;
	ld.global.f64 	%fd75, [%rd38];
	ld.global.f64 	%fd76, [%rd34+24];
	fma.rn.f64 	%fd77, %fd75, %fd76, %fd74;
	add.s64 	%rd39, %rd38, %rd35;
	ld.global.f64 	%fd78, [%rd39];
	ld.global.f64 	%fd79, [%rd34+32];
	fma.rn.f64 	%fd80, %fd78, %fd79, %fd77;
	add.s64 	%rd40, %rd39, %rd35;
	ld.global.f64 	%fd81, [%rd40];
	ld.global.f64 	%fd82, [%rd34+40];
	fma.rn.f64 	%fd83, %fd81, %fd82, %fd80;
	add.s64 	%rd41, %rd40, %rd35;
	ld.global.f64 	%fd84, [%rd41];
	ld.global.f64 	%fd85, [%rd34+48];
	fma.rn.f64 	%fd86, %fd84, %fd85, %fd83;
	add.s64 	%rd42, %rd41, %rd35;
	ld.global.f64 	%fd87, [%rd42];
	ld.global.f64 	%fd88, [%rd34+56];
	fma.rn.f64 	%fd114, %fd87, %fd88, %fd86;
	add.s32 	%r34, %r34, 8;
$L__BB5_8:
	setp.eq.s32 	%p7, %r11, 0;
	@%p7 bra 	$L__BB5_14;
	and.b32  	%r14, %r24, 3;
	setp.lt.u32 	%p8, %r11, 4;
	@%p8 bra 	$L__BB5_11;
	mad.lo.s32 	%r30, %r34, %r23, %r1;
	mul.wide.s32 	%rd43, %r30, 8;
	add.s64 	%rd44, %rd2, %rd43;
	ld.global.f64 	%fd90, [%rd44];
	mul.wide.u32 	%rd45, %r34, 8;
	add.s64 	%rd46, %rd1, %rd45;
	ld.global.f64 	%fd91, [%rd46];
	fma.rn.f64 	%fd92, %fd90, %fd91, %fd114;
	mul.wide.s32 	%rd47, %r23, 8;
	add.s64 	%rd48, %rd44, %rd47;
	ld.global.f64 	%fd93, [%rd48];
	ld.global.f64 	%fd94, [%rd46+8];
	fma.rn.f64 	%fd95, %fd93, %fd94, %fd92;
	add.s64 	%rd49, %rd48, %rd47;
	ld.global.f64 	%fd96, [%rd49];
	ld.global.f64 	%fd97, [%rd46+16];
	fma.rn.f64 	%fd98, %fd96, %fd97, %fd95;
	add.s64 	%rd50, %rd49, %rd47;
	ld.global.f64 	%fd99, [%rd50];
	ld.global.f64 	%fd100, [%rd46+24];
	fma.rn.f64 	%fd114, %fd99, %fd100, %fd98;
	add.s32 	%r34, %r34, 4;
$L__BB5_11:
	setp.eq.s32 	%p9, %r14, 0;
	@%p9 bra 	$L__BB5_14;
	mul.wide.u32 	%rd51, %r34, 8;
	add.s64 	%rd60, %rd1, %rd51;
	mad.lo.s32 	%r37, %r34, %r23, %r1;
	neg.s32 	%r36, %r14;
$L__BB5_13:
	.pragma "nounroll";
	mul.wide.s32 	%rd52, %r37, 8;
	add.s64 	%rd53, %rd2, %rd52;
	ld.global.f64 	%fd101, [%rd53];
	ld.global.f64 	%fd102, [%rd60];
	fma.rn.f64 	%fd114, %fd101, %fd102, %fd114;
	add.s64 	%rd60, %rd60, 8;
	add.s32 	%r37, %r37, %r23;
	add.s32 	%r36, %r36, 1;
	setp.ne.s32 	%p10, %r36, 0;
	@%p10 bra 	$L__BB5_13;
$L__BB5_14:
	cvta.to.global.u64 	%rd54, %rd9;
	mul.wide.s32 	%rd55, %r1, 8;
	add.s64 	%rd56, %rd54, %rd55;
	ld.global.f64 	%fd103, [%rd56];
	setp.gt.f64 	%p11, %fd103, 0d0000000000000000;
	selp.f64 	%fd104, 0d3FF0000000000000, 0d0000000000000000, %p11;
	mul.f64 	%fd105, %fd114, %fd104;
	cvta.to.global.u64 	%rd57, %rd10;
	add.s64 	%rd58, %rd57, %rd55;
	st.global.f64 	[%rd58], %fd105;
$L__BB5_15:
	ret;

}
	// .globl	_Z19updateWeightsKernelPdS_S_iid
.visible .entry _Z19updateWeightsKernelPdS_S_iid(
	.param .u64 .ptr .align 1 _Z19updateWeightsKernelPdS_S_iid_param_0,
	.param .u64 .ptr .align 1 _Z19updateWeightsKernelPdS_S_iid_param_1,
	.param .u64 .ptr .align 1 _Z19updateWeightsKernelPdS_S_iid_param_2,
	.param .u32 _Z19updateWeightsKernelPdS_S_iid_param_3,
	.param .u32 _Z19updateWeightsKernelPdS_S_iid_param_4,
	.param .f64 _Z19updateWeightsKernelPdS_S_iid_param_5
)
{
	.reg .pred 	%p<4>;
	.reg .b32 	%r<10>;
	.reg .b64 	%rd<13>;
	.reg .b64 	%fd<8>;

	ld.param.u64 	%rd1, [_Z19updateWeightsKernelPdS_S_iid_param_0];
	ld.param.u64 	%rd2, [_Z19updateWeightsKernelPdS_S_iid_param_1];
	ld.param.u64 	%rd3, [_Z19updateWeightsKernelPdS_S_iid_param_2];
	ld.param.u32 	%r4, [_Z19updateWeightsKernelPdS_S_iid_param_3];
	ld.param.u32 	%r3, [_Z19updateWeightsKernelPdS_S_iid_param_4];
	ld.param.f64 	%fd1, [_Z19updateWeightsKernelPdS_S_iid_param_5];
	mov.u32 	%r5, %ctaid.x;
	mov.u32 	%r6, %ntid.x;
	mov.u32 	%r7, %tid.x;
	mad.lo.s32 	%r1, %r5, %r6, %r7;
	div.s32 	%r2, %r1, %r3;
	setp.ge.s32 	%p1, %r2, %r4;
	setp.lt.s32 	%p2, %r3, 0;
	or.pred  	%p3, %p2, %p1;
	@%p3 bra 	$L__BB6_2;
	rem.s32 	%r8, %r1, %r3;
	cvta.to.global.u64 	%rd4, %rd2;
	cvta.to.global.u64 	%rd5, %rd3;
	cvta.to.global.u64 	%rd6, %rd1;
	mul.wide.s32 	%rd7, %r2, 8;
	add.s64 	%rd8, %rd4, %rd7;
	ld.global.f64 	%fd2, [%rd8];
	mul.f64 	%fd3, %fd1, %fd2;
	mul.wide.s32 	%rd9, %r8, 8;
	add.s64 	%rd10, %rd5, %rd9;
	ld.global.f64 	%fd4, [%rd10];
	mul.f64 	%fd5, %fd3, %fd4;
	mad.lo.s32 	%r9, %r2, %r3, %r8;
	mul.wide.s32 	%rd11, %r9, 8;
	add.s64 	%rd12, %rd6, %rd11;
	ld.global.f64 	%fd6, [%rd12];
	sub.f64 	%fd7, %fd6, %fd5;
	st.global.f64 	[%rd12], %fd7;
$L__BB6_2:
	ret;

}
	// .globl	_Z16updateBiasKernelPdS_id
.visible .entry _Z16updateBiasKernelPdS_id(
	.param .u64 .ptr .align 1 _Z16updateBiasKernelPdS_id_param_0,
	.param .u64 .ptr .align 1 _Z16updateBiasKernelPdS_id_param_1,
	.param .u32 _Z16updateBiasKernelPdS_id_param_2,
	.param .f64 _Z16updateBiasKernelPdS_id_param_3
)
{
	.reg .pred 	%p<2>;
	.reg .b32 	%r<6>;
	.reg .b64 	%rd<8>;
	.reg .b64 	%fd<6>;

	ld.param.u64 	%rd1, [_Z16updateBiasKernelPdS_id_param_0];
	ld.param.u64 	%rd2, [_Z16updateBiasKernelPdS_id_param_1];
	ld.param.u32 	%r2, [_Z16updateBiasKernelPdS_id_param_2];
	ld.param.f64 	%fd1, [_Z16updateBiasKernelPdS_id_param_3];
	mov.u32 	%r3, %ctaid.x;
	mov.u32 	%r4, %ntid.x;
	mov.u32 	%r5, %tid.x;
	mad.lo.s32 	%r1, %r3, %r4, %r5;
	setp.ge.s32 	%p1, %r1, %r2;
	@%p1 bra 	$L__BB7_2;
	cvta.to.global.u64 	%rd3, %rd2;
	cvta.to.global.u64 	%rd4, %rd1;
	mul.wide.s32 	%rd5, %r1, 8;
	add.s64 	%rd6, %rd3, %rd5;
	ld.global.f64 	%fd2, [%rd6];
	mul.f64 	%fd3, %fd1, %fd2;
	add.s64 	%rd7, %rd4, %rd5;
	ld.global.f64 	%fd4, [%rd7];
	sub.f64 	%fd5, %fd4, %fd3;
	st.global.f64 	[%rd7], %fd5;
$L__BB7_2:
	ret;

}


// ===== COMPILED SASS (sm_100) =====

	.target	sm_100

	.elftype	@"ET_EXEC"


//--------------------- .note.nv.tkinfo           --------------------------
	.section	.note.nv.tkinfo,"",@"SHT_NOTE"
	.sectionflags	@"SHF_NOTE_NV_TKINFO"
	.tkinfo
        /*0018*/ 	.word	0x00000002
        /*0030*/ 	.string	""
        /*0030*/ 	.string	"ptxas"
        /*0030*/ 	.string	"Cuda compilation tools, release 13.0, V13.0.88"
        /*0030*/ 	.string	"Build cuda_13.0.r13.0/compiler.36424714_0"
        /*0030*/ 	.string	"-arch sm_100 -m 64 "



//--------------------- .note.nv.cuinfo           --------------------------
	.section	.note.nv.cuinfo,"",@"SHT_NOTE"
	.sectionflags	@"SHF_NOTE_NV_CUINFO"
        /*0018*/ 	.short	0x0002
        /*001a*/ 	.short	0x0064
        /*001c*/ 	.short	0x0082
	.zero		2


//--------------------- .nv.info                  --------------------------
	.section	.nv.info,"",@"SHT_CUDA_INFO"
	.align	4


	//----- nvinfo : EIATTR_REGCOUNT
	.align		4
        /*0000*/ 	.byte	0x04, 0x2f
        /*0002*/ 	.short	(.L_1 - .L_0)
	.align		4
.L_0:
        /*0004*/ 	.word	index@(_Z21matrixVectorMulKernelPdS_S_S_ii)
        /*0008*/ 	.word	0x00000020


	//----- nvinfo : EIATTR_FRAME_SIZE
	.align		4
.L_1:
        /*000c*/ 	.byte	0x04, 0x11
        /*000e*/ 	.short	(.L_3 - .L_2)
	.align		4
.L_2:
        /*0010*/ 	.word	index@(_Z21matrixVectorMulKernelPdS_S_S_ii)
        /*0014*/ 	.word	0x00000000


	//----- nvinfo : EIATTR_REGCOUNT
	.align		4
.L_3:
        /*0018*/ 	.byte	0x04, 0x2f
        /*001a*/ 	.short	(.L_5 - .L_4)
	.align		4
.L_4:
        /*001c*/ 	.word	index@(_Z10reluKernelPdi)
        /*0020*/ 	.word	0x0000000c


	//----- nvinfo : EIATTR_FRAME_SIZE
	.align		4
.L_5:
        /*0024*/ 	.byte	0x04, 0x11
        /*0026*/ 	.short	(.L_7 - .L_6)
	.align		4
.L_6:
        /*0028*/ 	.word	index@(_Z10reluKernelPdi)
        /*002c*/ 	.word	0x00000000


	//----- nvinfo : EIATTR_REGCOUNT
	.align		4
.L_7:
        /*0030*/ 	.byte	0x04, 0x2f
        /*0032*/ 	.short	(.L_9 - .L_8)
	.align		4
.L_8:
        /*0034*/ 	.word	index@(_Z16softmaxExpKernelPdi)
        /*0038*/ 	.word	0x0000000e


	//----- nvinfo : EIATTR_FRAME_SIZE
	.align		4
.L_9:
        /*003c*/ 	.byte	0x04, 0x11
        /*003e*/ 	.short	(.L_11 - .L_10)
	.align		4
.L_10:
        /*0040*/ 	.word	index@(_Z16softmaxExpKernelPdi)
        /*0044*/ 	.word	0x00000000


	//----- nvinfo : EIATTR_REGCOUNT
	.align		4
.L_11:
        /*0048*/ 	.byte	0x04, 0x2f
        /*004a*/ 	.short	(.L_13 - .L_12)
	.align		4
.L_12:
        /*004c*/ 	.word	index@(_Z22softmaxNormalizeKernelPddi)
        /*0050*/ 	.word	0x0000001b


	//----- nvinfo : EIATTR_FRAME_SIZE
	.align		4
.L_13:
        /*0054*/ 	.byte	0x04, 0x11
        /*0056*/ 	.short	(.L_15 - .L_14)
	.align		4
.L_14:
        /*0058*/ 	.word	index@($__internal_0_$__cuda_sm20_div_rn_f64_full)
        /*005c*/ 	.word	0x00000000


	//----- nvinfo : EIATTR_FRAME_SIZE
	.align		4
.L_15:
        /*0060*/ 	.byte	0x04, 0x11
        /*0062*/ 	.short	(.L_17 - .L_16)
	.align		4
.L_16:
        /*0064*/ 	.word	index@(_Z22softmaxNormalizeKernelPddi)
        /*0068*/ 	.word	0x00000000


	//----- nvinfo : EIATTR_REGCOUNT
	.align		4
.L_17:
        /*006c*/ 	.byte	0x04, 0x2f
        /*006e*/ 	.short	(.L_19 - .L_18)
	.align		4
.L_18:
        /*0070*/ 	.word	index@(_Z20outputGradientKernelPdS_S_i)
        /*0074*/ 	.word	0x0000000e


	//----- nvinfo : EIATTR_FRAME_SIZE
	.align		4
.L_19:
        /*0078*/ 	.byte	0x04, 0x11
        /*007a*/ 	.short	(.L_21 - .L_20)
	.align		4
.L_20:
        /*007c*/ 	.word	index@(_Z20outputGradientKernelPdS_S_i)
        /*0080*/ 	.word	0x00000000


	//----- nvinfo : EIATTR_REGCOUNT
	.align		4
.L_21:
        /*0084*/ 	.byte	0x04, 0x2f
        /*0086*/ 	.short	(.L_23 - .L_22)
	.align		4
.L_22:
        /*0088*/ 	.word	index@(_Z20hiddenGradientKernelPdS_S_S_ii)
        /*008c*/ 	.word	0x00000020


	//----- nvinfo : EIATTR_FRAME_SIZE
	.align		4
.L_23:
        /*0090*/ 	.byte	0x04, 0x11
        /*0092*/ 	.short	(.L_25 - .L_24)
	.align		4
.L_24:
        /*0094*/ 	.word	index@(_Z20hiddenGradientKernelPdS_S_S_ii)
        /*0098*/ 	.word	0x00000000


	//----- nvinfo : EIATTR_REGCOUNT
	.align		4
.L_25:
        /*009c*/ 	.byte	0x04, 0x2f
        /*009e*/ 	.short	(.L_27 - .L_26)
	.align		4
.L_26:
        /*00a0*/ 	.word	index@(_Z19updateWeightsKernelPdS_S_iid)
        /*00a4*/ 	.word	0x0000000e


	//----- nvinfo : EIATTR_FRAME_SIZE
	.align		4
.L_27:
        /*00a8*/ 	.byte	0x04, 0x11
        /*00aa*/ 	.short	(.L_29 - .L_28)
	.align		4
.L_28:
        /*00ac*/ 	.word	index@(_Z19updateWeightsKernelPdS_S_iid)
        /*00b0*/ 	.word	0x00000000


	//----- nvinfo : EIATTR_REGCOUNT
	.align		4
.L_29:
        /*00b4*/ 	.byte	0x04, 0x2f
        /*00b6*/ 	.short	(.L_31 - .L_30)
	.align		4
.L_30:
        /*00b8*/ 	.word	index@(_Z16updateBiasKernelPdS_id)
        /*00bc*/ 	.word	0x0000000a


	//----- nvinfo : EIATTR_FRAME_SIZE
	.align		4
.L_31:
        /*00c0*/ 	.byte	0x04, 0x11
        /*00c2*/ 	.short	(.L_33 - .L_32)
	.align		4
.L_32:
        /*00c4*/ 	.word	index@(_Z16updateBiasKernelPdS_id)
        /*00c8*/ 	.word	0x00000000


	//----- nvinfo : EIATTR_MIN_STACK_SIZE
	.align		4
.L_33:
        /*00cc*/ 	.byte	0x04, 0x12
        /*00ce*/ 	.short	(.L_35 - .L_34)
	.align		4
.L_34:
        /*00d0*/ 	.word	index@(_Z16updateBiasKernelPdS_id)
        /*00d4*/ 	.word	0x00000000


	//----- nvinfo : EIATTR_MIN_STACK_SIZE
	.align		4
.L_35:
        /*00d8*/ 	.byte	0x04, 0x12
        /*00da*/ 	.short	(.L_37 - .L_36)
	.align		4
.L_36:
        /*00dc*/ 	.word	index@(_Z19updateWeightsKernelPdS_S_iid)
        /*00e0*/ 	.word	0x00000000


	//----- nvinfo : EIATTR_MIN_STACK_SIZE
	.align		4
.L_37:
        /*00e4*/ 	.byte	0x04, 0x12
        /*00e6*/ 	.short	(.L_39 - .L_38)
	.align		4
.L_38:
        /*00e8*/ 	.word	index@(_Z20hiddenGradientKernelPdS_S_S_ii)
        /*00ec*/ 	.word	0x00000000


	//----- nvinfo : EIATTR_MIN_STACK_SIZE
	.align		4
.L_39:
        /*00f0*/ 	.byte	0x04, 0x12
        /*00f2*/ 	.short	(.L_41 - .L_40)
	.align		4
.L_40:
        /*00f4*/ 	.word	index@(_Z20outputGradientKernelPdS_S_i)
        /*00f8*/ 	.word	0x00000000


	//----- nvinfo : EIATTR_MIN_STACK_SIZE
	.align		4
.L_41:
        /*00fc*/ 	.byte	0x04, 0x12
        /*00fe*/ 	.short	(.L_43 - .L_42)
	.align		4
.L_42:
        /*0100*/ 	.word	index@(_Z22softmaxNormalizeKernelPddi)
        /*0104*/ 	.word	0x00000000


	//----- nvinfo : EIATTR_MIN_STACK_SIZE
	.align		4
.L_43:
        /*0108*/ 	.byte	0x04, 0x12
        /*010a*/ 	.short	(.L_45 - .L_44)
	.align		4
.L_44:
        /*010c*/ 	.word	index@(_Z16softmaxExpKernelPdi)
        /*0110*/ 	.word	0x00000000


	//----- nvinfo : EIATTR_MIN_STACK_SIZE
	.align		4
.L_45:
        /*0114*/ 	.byte	0x04, 0x12
        /*0116*/ 	.short	(.L_47 - .L_46)
	.align		4
.L_46:
        /*0118*/ 	.word	index@(_Z10reluKernelPdi)
        /*011c*/ 	.word	0x00000000


	//----- nvinfo : EIATTR_MIN_STACK_SIZE
	.align		4
.L_47:
        /*0120*/ 	.byte	0x04, 0x12
        /*0122*/ 	.short	(.L_49 - .L_48)
	.align		4
.L_48:
        /*0124*/ 	.word	index@(_Z21matrixVectorMulKernelPdS_S_S_ii)
        /*0128*/ 	.word	0x00000000
.L_49:


//--------------------- .nv.compat                --------------------------
	.section	.nv.compat,"",@"SHT_CUDA_COMPAT_INFO"
	.align	4
        /*0000*/ 	.byte	0x02, 0x09, 0x00, 0x00, 0x02, 0x02, 0x01, 0x00, 0x02, 0x05, 0x05, 0x00, 0x03, 0x07, 0x01, 0x01
        /*0010*/ 	.byte	0x02, 0x03, 0x00, 0x00, 0x02, 0x06, 0x01, 0x00, 0x04, 0x0b, 0x08, 0x00, 0x01, 0x00, 0x00, 0x00
        /*0020*/ 	.byte	0x00, 0x00, 0x00, 0x00


//--------------------- .nv.info._Z16updateBiasKernelPdS_id --------------------------
	.section	.nv.info._Z16updateBiasKernelPdS_id,"",@"SHT_CUDA_INFO"
	.sectionflags	@""
	.align	4


	//----- nvinfo : EIATTR_CUDA_API_VERSION
	.align		4
        /*0000*/ 	.byte	0x04, 0x37
        /*0002*/ 	.short	(.L_51 - .L_50)
.L_50:
        /*0004*/ 	.word	0x00000082


	//----- nvinfo : EIATTR_KPARAM_INFO
	.align		4
.L_51:
        /*0008*/ 	.byte	0x04, 0x17
        /*000a*/ 	.short	(.L_53 - .L_52)
.L_52:
        /*000c*/ 	.word	0x00000000
        /*0010*/ 	.short	0x0003
        /*0012*/ 	.short	0x0018
        /*0014*/ 	.byte	0x00, 0xf0, 0x21, 0x00


	//----- nvinfo : EIATTR_KPARAM_INFO
	.align		4
.L_53:
        /*0018*/ 	.byte	0x04, 0x17
        /*001a*/ 	.short	(.L_55 - .L_54)
.L_54:
        /*001c*/ 	.word	0x00000000
        /*0020*/ 	.short	0x0002
        /*0022*/ 	.short	0x0010
        /*0024*/ 	.byte	0x00, 0xf0, 0x11, 0x00


	//----- nvinfo : EIATTR_KPARAM_INFO
	.align		4
.L_55:
        /*0028*/ 	.byte	0x04, 0x17
        /*002a*/ 	.short	(.L_57 - .L_56)
.L_56:
        /*002c*/ 	.word	0x00000000
        /*0030*/ 	.short	0x0001
        /*0032*/ 	.short	0x0008
        /*0034*/ 	.byte	0x00, 0xf5, 0x21, 0x00


	//----- nvinfo : EIATTR_KPARAM_INFO
	.align		4
.L_57:
        /*0038*/ 	.byte	0x04, 0x17
        /*003a*/ 	.short	(.L_59 - .L_58)
.L_58:
        /*003c*/ 	.word	0x00000000
        /*0040*/ 	.short	0x0000
        /*0042*/ 	.short	0x0000
        /*0044*/ 	.byte	0x00, 0xf5, 0x21, 0x00


	//----- nvinfo : EIATTR_SPARSE_MMA_MASK
	.align		4
.L_59:
        /*0048*/ 	.byte	0x03, 0x50
        /*004a*/ 	.short	0x0000


	//----- nvinfo : EIATTR_MAXREG_COUNT
	.align		4
        /*004c*/ 	.byte	0x03, 0x1b
        /*004e*/ 	.short	0x00ff


	//----- nvinfo : EIATTR_MERCURY_ISA_VERSION
	.align		4
        /*0050*/ 	.byte	0x03, 0x5f
        /*0052*/ 	.short	0x0101


	//----- nvinfo : EIATTR_VRC_CTA_INIT_COUNT
	.align		4
        /*0054*/ 	.byte	0x02, 0x4a
	.zero		1
	.zero		1


	//----- nvinfo : EIATTR_EXIT_INSTR_OFFSETS
	.align		4
        /*0058*/ 	.byte	0x04, 0x1c
        /*005a*/ 	.short	(.L_61 - .L_60)


	//   ....[0]....
.L_60:
        /*005c*/ 	.word	0x00000070


	//   ....[1]....
        /*0060*/ 	.word	0x00000120


	//----- nvinfo : EIATTR_CBANK_PARAM_SIZE
	.align		4
.L_61:
        /*0064*/ 	.byte	0x03, 0x19
        /*0066*/ 	.short	0x0020


	//----- nvinfo : EIATTR_PARAM_CBANK
	.align		4
        /*0068*/ 	.byte	0x04, 0x0a
        /*006a*/ 	.short	(.L_63 - .L_62)
	.align		4
.L_62:
        /*006c*/ 	.word	index@(.nv.constant0._Z16updateBiasKernelPdS_id)
        /*0070*/ 	.short	0x0380
        /*0072*/ 	.short	0x0020


	//----- nvinfo : EIATTR_SW_WAR
	.align		4
.L_63:
        /*0074*/ 	.byte	0x04, 0x36
        /*0076*/ 	.short	(.L_65 - .L_64)
.L_64:
        /*0078*/ 	.word	0x00000008
.L_65:


//--------------------- .nv.info._Z19updateWeightsKernelPdS_S_iid --------------------------
	.section	.nv.info._Z19updateWeightsKernelPdS_S_iid,"",@"SHT_CUDA_INFO"
	.sectionflags	@""
	.align	4


	//----- nvinfo : EIATTR_CUDA_API_VERSION
	.align		4
        /*0000*/ 	.byte	0x04, 0x37
        /*0002*/ 	.short	(.L_67 - .L_66)
.L_66:
        /*0004*/ 	.word	0x00000082


	//----- nvinfo : EIATTR_KPARAM_INFO
	.align		4
.L_67:
        /*0008*/ 	.byte	0x04, 0x17
        /*000a*/ 	.short	(.L_69 - .L_68)
.L_68:
        /*000c*/ 	.word	0x00000000
        /*0010*/ 	.short	0x0005
        /*0012*/ 	.short	0x0020
        /*0014*/ 	.byte	0x00, 0xf0, 0x21, 0x00


	//----- nvinfo : EIATTR_KPARAM_INFO
	.align		4
.L_69:
        /*0018*/ 	.byte	0x04, 0x17
        /*001a*/ 	.short	(.L_71 - .L_70)
.L_70:
        /*001c*/ 	.word	0x00000000
        /*0020*/ 	.short	0x0004
        /*0022*/ 	.short	0x001c
        /*0024*/ 	.byte	0x00, 0xf0, 0x11, 0x00


	//----- nvinfo : EIATTR_KPARAM_INFO
	.align		4
.L_71:
        /*0028*/ 	.byte	0x04, 0x17
        /*002a*/ 	.short	(.L_73 - .L_72)
.L_72:
        /*002c*/ 	.word	0x00000000
        /*0030*/ 	.short	0x0003
        /*0032*/ 	.short	0x0018
        /*0034*/ 	.byte	0x00, 0xf0, 0x11, 0x00


	//----- nvinfo : EIATTR_KPARAM_INFO
	.align		4
.L_73:
        /*0038*/ 	.byte	0x04, 0x17
        /*003a*/ 	.short	(.L_75 - .L_74)
.L_74:
        /*003c*/ 	.word	0x00000000
        /*0040*/ 	.short	0x0002
        /*0042*/ 	.short	0x0010
        /*0044*/ 	.byte	0x00, 0xf5, 0x21, 0x00


	//----- nvinfo : EIATTR_KPARAM_INFO
	.align		4
.L_75:
        /*0048*/ 	.byte	0x04, 0x17
        /*004a*/ 	.short	(.L_77 - .L_76)
.L_76:
        /*004c*/ 	.word	0x00000000
        /*0050*/ 	.short	0x0001
        /*0052*/ 	.short	0x0008
        /*0054*/ 	.byte	0x00, 0xf5, 0x21, 0x00


	//----- nvinfo : EIATTR_KPARAM_INFO
	.align		4
.L_77:
        /*0058*/ 	.byte	0x04, 0x17
        /*005a*/ 	.short	(.L_79 - .L_78)
.L_78:
        /*005c*/ 	.word	0x00000000
        /*0060*/ 	.short	0x0000
        /*0062*/ 	.short	0x0000
        /*0064*/ 	.byte	0x00, 0xf5, 0x21, 0x00


	//----- nvinfo : EIATTR_SPARSE_MMA_MASK
	.align		4
.L_79:
        /*0068*/ 	.byte	0x03, 0x50
        /*006a*/ 	.short	0x0000


	//----- nvinfo : EIATTR_MAXREG_COUNT
	.align		4
        /*006c*/ 	.byte	0x03, 0x1b
        /*006e*/ 	.short	0x00ff


	//----- nvinfo : EIATTR_MERCURY_ISA_VERSION
	.align		4
        /*0070*/ 	.byte	0x03, 0x5f
        /*0072*/ 	.short	0x0101


	//----- nvinfo : EIATTR_VRC_CTA_INIT_COUNT
	.align		4
        /*0074*/ 	.byte	0x02, 0x4a
	.zero		1
	.zero		1


	//----- nvinfo : EIATTR_EXIT_INSTR_OFFSETS
	.align		4
        /*0078*/ 	.byte	0x04, 0x1c
        /*007a*/ 	.short	(.L_81 - .L_80)


	//   ....[0]....
.L_80:
        /*007c*/ 	.word	0x00000210


	//   ....[1]....
        /*0080*/ 	.word	0x00000370


	//----- nvinfo : EIATTR_CBANK_PARAM_SIZE
	.align		4
.L_81:
        /*0084*/ 	.byte	0x03, 0x19
        /*0086*/ 	.short	0x0028


	//----- nvinfo : EIATTR_PARAM_CBANK
	.align		4
        /*0088*/ 	.byte	0x04, 0x0a
        /*008a*/ 	.short	(.L_83 - .L_82)
	.align		4
.L_82:
        /*008c*/ 	.word	index@(.nv.constant0._Z19updateWeightsKernelPdS_S_iid)
        /*0090*/ 	.short	0x0380
        /*0092*/ 	.short	0x0028


	//----- nvinfo : EIATTR_SW_WAR
	.align		4
.L_83:
        /*0094*/ 	.byte	0x04, 0x36
        /*0096*/ 	.short	(.L_85 - .L_84)
.L_84:
        /*0098*/ 	.word	0x00000008
.L_85:


//--------------------- .nv.info._Z20hiddenGradientKernelPdS_S_S_ii --------------------------
	.section	.nv.info._Z20hiddenGradientKernelPdS_S_S_ii,"",@"SHT_CUDA_INFO"
	.sectionflags	@""
	.align	4


	//----- nvinfo : EIATTR_CUDA_API_VERSION
	.align		4
        /*0000*/ 	.byte	0x04, 0x37
        /*0002*/ 	.short	(.L_87 - .L_86)
.L_86:
        /*0004*/ 	.word	0x00000082


	//----- nvinfo : EIATTR_KPARAM_INFO
	.align		4
.L_87:
        /*0008*/ 	.byte	0x04, 0x17
        /*000a*/ 	.short	(.L_89 - .L_88)
.L_88:
        /*000c*/ 	.word	0x00000000
        /*0010*/ 	.short	0x0005
        /*0012*/ 	.short	0x0024
        /*0014*/ 	.byte	0x00, 0xf0, 0x11, 0x00


	//----- nvinfo : EIATTR_KPARAM_INFO
	.align		4
.L_89:
        /*0018*/ 	.byte	0x04, 0x17
        /*001a*/ 	.short	(.L_91 - .L_90)
.L_90:
        /*001c*/ 	.word	0x00000000
        /*0020*/ 	.short	0x0004
        /*0022*/ 	.short	0x0020
        /*0024*/ 	.byte	0x00, 0xf0, 0x11, 0x00


	//----- nvinfo : EIATTR_KPARAM_INFO
	.align		4
.L_91:
        /*0028*/ 	.byte	0x04, 0x17
        /*002a*/ 	.short	(.L_93 - .L_92)
.L_92:
        /*002c*/ 	.word	0x00000000
        /*0030*/ 	.short	0x0003
        /*0032*/ 	.short	0x0018
        /*0034*/ 	.byte	0x00, 0xf5, 0x21, 0x00


	//----- nvinfo : EIATTR_KPARAM_INFO
	.align		4
.L_93:
        /*0038*/ 	.byte	0x04, 0x17
        /*003a*/ 	.short	(.L_95 - .L_94)
.L_94:
        /*003c*/ 	.word	0x00000000
        /*0040*/ 	.short	0x0002
        /*0042*/ 	.short	0x0010
        /*0044*/ 	.byte	0x00, 0xf5, 0x21, 0x00


	//----- nvinfo : EIATTR_KPARAM_INFO
	.align		4
.L_95:
        /*0048*/ 	.byte	0x04, 0x17
        /*004a*/ 	.short	(.L_97 - .L_96)
.L_96:
        /*004c*/ 	.word	0x00000000
        /*0050*/ 	.short	0x0001
        /*0052*/ 	.short	0x0008
        /*0054*/ 	.byte	0x00, 0xf5, 0x21, 0x00


	//----- nvinfo : EIATTR_KPARAM_INFO
	.align		4
.L_97:
        /*0058*/ 	.byte	0x04, 0x17
        /*005a*/ 	.short	(.L_99 - .L_98)
.L_98:
        /*005c*/ 	.word	0x00000000
        /*0060*/ 	.short	0x0000
        /*0062*/ 	.short	0x0000
        /*0064*/ 	.byte	0x00, 0xf5, 0x21, 0x00


	//----- nvinfo : EIATTR_SPARSE_MMA_MASK
	.align		4
.L_99:
        /*0068*/ 	.byte	0x03, 0x50
        /*006a*/ 	.short	0x0000


	//----- nvinfo : EIATTR_MAXREG_COUNT
	.align		4
        /*006c*/ 	.byte	0x03, 0x1b
        /*006e*/ 	.short	0x00ff


	//----- nvinfo : EIATTR_MERCURY_ISA_VERSION
	.align		4
        /*0070*/ 	.byte	0x03, 0x5f
        /*0072*/ 	.short	0x0101


	//----- nvinfo : EIATTR_VRC_CTA_INIT_COUNT
	.align		4
        /*0074*/ 	.byte	0x02, 0x4a
	.zero		1
	.zero		1


	//----- nvinfo : EIATTR_EXIT_INSTR_OFFSETS
	.align		4
        /*0078*/ 	.byte	0x04, 0x1c
        /*007a*/ 	.short	(.L_101 - .L_100)


	//   ....[0]....
.L_100:
        /*007c*/ 	.word	0x00000070


	//   ....[1]....
        /*0080*/ 	.word	0x00000c80


	//----- nvinfo : EIATTR_CBANK_PARAM_SIZE
	.align		4
.L_101:
        /*0084*/ 	.byte	0x03, 0x19
        /*0086*/ 	.short	0x0028


	//----- nvinfo : EIATTR_PARAM_CBANK
	.align		4
        /*0088*/ 	.byte	0x04, 0x0a
        /*008a*/ 	.short	(.L_103 - .L_102)
	.align		4
.L_102:
        /*008c*/ 	.word	index@(.nv.constant0._Z20hiddenGradientKernelPdS_S_S_ii)
        /*0090*/ 	.short	0x0380
        /*0092*/ 	.short	0x0028


	//----- nvinfo : EIATTR_SW_WAR
	.align		4
.L_103:
        /*0094*/ 	.byte	0x04, 0x36
        /*0096*/ 	.short	(.L_105 - .L_104)
.L_104:
        /*0098*/ 	.word	0x00000008
.L_105:


//--------------------- .nv.info._Z20outputGradientKernelPdS_S_i --------------------------
	.section	.nv.info._Z20outputGradientKernelPdS_S_i,"",@"SHT_CUDA_INFO"
	.sectionflags	@""
	.align	4


	//----- nvinfo : EIATTR_CUDA_API_VERSION
	.align		4
        /*0000*/ 	.byte	0x04, 0x37
        /*0002*/ 	.short	(.L_107 - .L_106)
.L_106:
        /*0004*/ 	.word	0x00000082


	//----- nvinfo : EIATTR_KPARAM_INFO
	.align		4
.L_107:
        /*0008*/ 	.byte	0x04, 0x17
        /*000a*/ 	.short	(.L_109 - .L_108)
.L_108:
        /*000c*/ 	.word	0x00000000
        /*0010*/ 	.short	0x0003
        /*0012*/ 	.short	0x0018
        /*0014*/ 	.byte	0x00, 0xf0, 0x11, 0x00


	//----- nvinfo : EIATTR_KPARAM_INFO
	.align		4
.L_109:
        /*0018*/ 	.byte	0x04, 0x17
        /*001a*/ 	.short	(.L_111 - .L_110)
.L_110:
        /*001c*/ 	.word	0x00000000
        /*0020*/ 	.short	0x0002
        /*0022*/ 	.short	0x0010
        /*0024*/ 	.byte	0x00, 0xf5, 0x21, 0x00


	//----- nvinfo : EIATTR_KPARAM_INFO
	.align		4
.L_111:
        /*0028*/ 	.byte	0x04, 0x17
        /*002a*/ 	.short	(.L_113 - .L_112)
.L_112:
        /*002c*/ 	.word	0x00000000
        /*0030*/ 	.short	0x0001
        /*0032*/ 	.short	0x0008
        /*0034*/ 	.byte	0x00, 0xf5, 0x21, 0x00


	//----- nvinfo : EIATTR_KPARAM_INFO
	.align		4
.L_113:
        /*0038*/ 	.byte	0x04, 0x17
        /*003a*/ 	.short	(.L_115 - .L_114)
.L_114:
        /*003c*/ 	.word	0x00000000
        /*0040*/ 	.short	0x0000
        /*0042*/ 	.short	0x0000
        /*0044*/ 	.byte	0x00, 0xf5, 0x21, 0x00


	//----- nvinfo : EIATTR_SPARSE_MMA_MASK
	.align		4
.L_115:
        /*0048*/ 	.byte	0x03, 0x50
        /*004a*/ 	.short	0x0000


	//----- nvinfo : EIATTR_MAXREG_COUNT
	.align		4
        /*004c*/ 	.byte	0x03, 0x1b
        /*004e*/ 	.short	0x00ff


	//----- nvinfo : EIATTR_MERCURY_ISA_VERSION
	.align		4
        /*0050*/ 	.byte	0x03, 0x5f
        /*0052*/ 	.short	0x0101


	//----- nvinfo : EIATTR_VRC_CTA_INIT_COUNT
	.align		4
        /*0054*/ 	.byte	0x02, 0x4a
	.zero		1
	.zero		1


	//----- nvinfo : EIATTR_EXIT_INSTR_OFFSETS
	.align		4
        /*0058*/ 	.byte	0x04, 0x1c
        /*005a*/ 	.short	(.L_117 - .L_116)


	//   ....[0]....
.L_116:
        /*005c*/ 	.word	0x00000070


	//   ....[1]....
        /*0060*/ 	.word	0x00000130


	//----- nvinfo : EIATTR_CBANK_PARAM_SIZE
	.align		4
.L_117:
        /*0064*/ 	.byte	0x03, 0x19
        /*0066*/ 	.short	0x001c


	//----- nvinfo : EIATTR_PARAM_CBANK
	.align		4
        /*0068*/ 	.byte	0x04, 0x0a
        /*006a*/ 	.short	(.L_119 - .L_118)
	.align		4
.L_118:
        /*006c*/ 	.word	index@(.nv.constant0._Z20outputGradientKernelPdS_S_i)
        /*0070*/ 	.short	0x0380
        /*0072*/ 	.short	0x001c


	//----- nvinfo : EIATTR_SW_WAR
	.align		4
.L_119:
        /*0074*/ 	.byte	0x04, 0x36
        /*0076*/ 	.short	(.L_121 - .L_120)
.L_120:
        /*0078*/ 	.word	0x00000008
.L_121:


//--------------------- .nv.info._Z22softmaxNormalizeKernelPddi --------------------------
	.section	.nv.info._Z22softmaxNormalizeKernelPddi,"",@"SHT_CUDA_INFO"
	.sectionflags	@""
	.align	4


	//----- nvinfo : EIATTR_CUDA_API_VERSION
	.align		4
        /*0000*/ 	.byte	0x04, 0x37
        /*0002*/ 	.short	(.L_123 - .L_122)
.L_122:
        /*0004*/ 	.word	0x00000082


	//----- nvinfo : EIATTR_KPARAM_INFO
	.align		4
.L_123:
        /*0008*/ 	.byte	0x04, 0x17
        /*000a*/ 	.short	(.L_125 - .L_124)
.L_124:
        /*000c*/ 	.word	0x00000000
        /*0010*/ 	.short	0x0002
        /*0012*/ 	.short	0x0010
        /*0014*/ 	.byte	0x00, 0xf0, 0x11, 0x00


	//----- nvinfo : EIATTR_KPARAM_INFO
	.align		4
.L_125:
        /*0018*/ 	.byte	0x04, 0x17
        /*001a*/ 	.short	(.L_127 - .L_126)
.L_126:
        /*001c*/ 	.word	0x00000000
        /*0020*/ 	.short	0x0001
        /*0022*/ 	.short	0x0008
        /*0024*/ 	.byte	0x00, 0xf0, 0x21, 0x00


	//----- nvinfo : EIATTR_KPARAM_INFO
	.align		4
.L_127:
        /*0028*/ 	.byte	0x04, 0x17
        /*002a*/ 	.short	(.L_129 - .L_128)
.L_128:
        /*002c*/ 	.word	0x00000000
        /*0030*/ 	.short	0x0000
        /*0032*/ 	.short	0x0000
        /*0034*/ 	.byte	0x00, 0xf5, 0x21, 0x00


	//----- nvinfo : EIATTR_SPARSE_MMA_MASK
	.align		4
.L_129:
        /*0038*/ 	.byte	0x03, 0x50
        /*003a*/ 	.short	0x0000


	//----- nvinfo : EIATTR_MAXREG_COUNT
	.align		4
        /*003c*/ 	.byte	0x03, 0x1b
        /*003e*/ 	.short	0x00ff


	//----- nvinfo : EIATTR_MERCURY_ISA_VERSION
	.align		4
        /*0040*/ 	.byte	0x03, 0x5f
        /*0042*/ 	.short	0x0101


	//----- nvinfo : EIATTR_VRC_CTA_INIT_COUNT
	.align		4
        /*0044*/ 	.byte	0x02, 0x4a
	.zero		1
	.zero		1


	//----- nvinfo : EIATTR_EXIT_INSTR_OFFSETS
	.align		4
        /*0048*/ 	.byte	0x04, 0x1c
        /*004a*/ 	.short	(.L_131 - .L_130)


	//   ....[0]....
.L_130:
        /*004c*/ 	.word	0x00000070


	//   ....[1]....
        /*0050*/ 	.word	0x00000230


	//----- nvinfo : EIATTR_CRS_STACK_SIZE
	.align		4
.L_131:
        /*0054*/ 	.byte	0x04, 0x1e
        /*0056*/ 	.short	(.L_133 - .L_132)
.L_132:
        /*0058*/ 	.word	0x00000000


	//----- nvinfo : EIATTR_CBANK_PARAM_SIZE
	.align		4
.L_133:
        /*005c*/ 	.byte	0x03, 0x19
        /*005e*/ 	.short	0x0014


	//----- nvinfo : EIATTR_PARAM_CBANK
	.align		4
        /*0060*/ 	.byte	0x04, 0x0a
        /*0062*/ 	.short	(.L_135 - .L_134)
	.align		4
.L_134:
        /*0064*/ 	.word	index@(.nv.constant0._Z22softmaxNormalizeKernelPddi)
        /*0068*/ 	.short	0x0380
        /*006a*/ 	.short	0x0014


	//----- nvinfo : EIATTR_SW_WAR
	.align		4
.L_135:
        /*006c*/ 	.byte	0x04, 0x36
        /*006e*/ 	.short	(.L_137 - .L_136)
.L_136:
        /*0070*/ 	.word	0x00000008
.L_137:


//--------------------- .nv.info._Z16softmaxExpKernelPdi --------------------------
	.section	.nv.info._Z16softmaxExpKernelPdi,"",@"SHT_CUDA_INFO"
	.sectionflags	@""
	.align	4


	//----- nvinfo : EIATTR_CUDA_API_VERSION
	.align		4
        /*0000*/ 	.byte	0x04, 0x37
        /*0002*/ 	.short	(.L_139 - .L_138)
.L_138:
        /*0004*/ 	.word	0x00000082


	//----- nvinfo : EIATTR_KPARAM_INFO
	.align		4
.L_139:
        /*0008*/ 	.byte	0x04, 0x17
        /*000a*/ 	.short	(.L_141 - .L_140)
.L_140:
        /*000c*/ 	.word	0x00000000
        /*0010*/ 	.short	0x0001
        /*0012*/ 	.short	0x0008
        /*0014*/ 	.byte	0x00, 0xf0, 0x11, 0x00


	//----- nvinfo : EIATTR_KPARAM_INFO
	.align		4
.L_141:
        /*0018*/ 	.byte	0x04, 0x17
        /*001a*/ 	.short	(.L_143 - .L_142)
.L_142:
        /*001c*/ 	.word	0x00000000
        /*0020*/ 	.short	0x0000
        /*0022*/ 	.short	0x0000
        /*0024*/ 	.byte	0x00, 0xf5, 0x21, 0x00


	//----- nvinfo : EIATTR_SPARSE_MMA_MASK
	.align		4
.L_143:
        /*0028*/ 	.byte	0x03, 0x50
        /*002a*/ 	.short	0x0000


	//----- nvinfo : EIATTR_MAXREG_COUNT
	.align		4
        /*002c*/ 	.byte	0x03, 0x1b
        /*002e*/ 	.short	0x00ff


	//----- nvinfo : EIATTR_MERCURY_ISA_VERSION
	.align		4
        /*0030*/ 	.byte	0x03, 0x5f
        /*0032*/ 	.short	0x0101


	//----- nvinfo : EIATTR_VRC_CTA_INIT_COUNT
	.align		4
        /*0034*/ 	.byte	0x02, 0x4a
	.zero		1
	.zero		1


	//----- nvinfo : EIATTR_EXIT_INSTR_OFFSETS
	.align		4
        /*0038*/ 	.byte	0x04, 0x1c
        /*003a*/ 	.short	(.L_145 - .L_144)


	//   ....[0]....
.L_144:
        /*003c*/ 	.word	0x00000070


	//   ....[1]....
        /*0040*/ 	.word	0x00000480


	//----- nvinfo : EIATTR_CRS_STACK_SIZE
	.align		4
.L_145:
        /*0044*/ 	.byte	0x04, 0x1e
        /*0046*/ 	.short	(.L_147 - .L_146)
.L_146:
        /*0048*/ 	.word	0x00000000


	//----- nvinfo : EIATTR_CBANK_PARAM_SIZE
	.align		4
.L_147:
        /*004c*/ 	.byte	0x03, 0x19
        /*004e*/ 	.short	0x000c


	//----- nvinfo : EIATTR_PARAM_CBANK
	.align		4
        /*0050*/ 	.byte	0x04, 0x0a
        /*0052*/ 	.short	(.L_149 - .L_148)
	.align		4
.L_148:
        /*0054*/ 	.word	index@(.nv.constant0._Z16softmaxExpKernelPdi)
        /*0058*/ 	.short	0x0380
        /*005a*/ 	.short	0x000c


	//----- nvinfo : EIATTR_SW_WAR
	.align		4
.L_149:
        /*005c*/ 	.byte	0x04, 0x36
        /*005e*/ 	.short	(.L_151 - .L_150)
.L_150:
        /*0060*/ 	.word	0x00000008
.L_151:


//--------------------- .nv.info._Z10reluKernelPdi --------------------------
	.section	.nv.info._Z10reluKernelPdi,"",@"SHT_CUDA_INFO"
	.sectionflags	@""
	.align	4


	//----- nvinfo : EIATTR_CUDA_API_VERSION
	.align		4
        /*0000*/ 	.byte	0x04, 0x37
        /*0002*/ 	.short	(.L_153 - .L_152)
.L_152:
        /*0004*/ 	.word	0x00000082


	//----- nvinfo : EIATTR_KPARAM_INFO
	.align		4
.L_153:
        /*0008*/ 	.byte	0x04, 0x17
        /*000a*/ 	.short	(.L_155 - .L_154)
.L_154:
        /*000c*/ 	.word	0x00000000
        /*0010*/ 	.short	0x0001
        /*0012*/ 	.short	0x0008
        /*0014*/ 	.byte	0x00, 0xf0, 0x11, 0x00


	//----- nvinfo : EIATTR_KPARAM_INFO
	.align		4
.L_155:
        /*0018*/ 	.byte	0x04, 0x17
        /*001a*/ 	.short	(.L_157 - .L_156)
.L_156:
        /*001c*/ 	.word	0x00000000
        /*0020*/ 	.short	0x0000
        /*0022*/ 	.short	0x0000
        /*0024*/ 	.byte	0x00, 0xf5, 0x21, 0x00


	//----- nvinfo : EIATTR_SPARSE_MMA_MASK
	.align		4
.L_157:
        /*0028*/ 	.byte	0x03, 0x50
        /*002a*/ 	.short	0x0000


	//----- nvinfo : EIATTR_MAXREG_COUNT
	.align		4
        /*002c*/ 	.byte	0x03, 0x1b
        /*002e*/ 	.short	0x00ff


	//----- nvinfo : EIATTR_MERCURY_ISA_VERSION
	.align		4
        /*0030*/ 	.byte	0x03, 0x5f
        /*0032*/ 	.short	0x0101


	//----- nvinfo : EIATTR_VRC_CTA_INIT_COUNT
	.align		4
        /*0034*/ 	.byte	0x02, 0x4a
	.zero		1
	.zero		1


	//----- nvinfo : EIATTR_EXIT_INSTR_OFFSETS
	.align		4
        /*0038*/ 	.byte	0x04, 0x1c
        /*003a*/ 	.short	(.L_159 - .L_158)


	//   ....[0]....
.L_158:
        /*003c*/ 	.word	0x00000070


	//   ....[1]....
        /*0040*/ 	.word	0x00000140


	//----- nvinfo : EIATTR_CBANK_PARAM_SIZE
	.align		4
.L_159:
        /*0044*/ 	.byte	0x03, 0x19
        /*0046*/ 	.short	0x000c


	//----- nvinfo : EIATTR_PARAM_CBANK
	.align		4
        /*0048*/ 	.byte	0x04, 0x0a
        /*004a*/ 	.short	(.L_161 - .L_160)
	.align		4
.L_160:
        /*004c*/ 	.word	index@(.nv.constant0._Z10reluKernelPdi)
        /*0050*/ 	.short	0x0380
        /*0052*/ 	.short	0x000c


	//----- nvinfo : EIATTR_SW_WAR
	.align		4
.L_161:
        /*0054*/ 	.byte	0x04, 0x36
        /*0056*/ 	.short	(.L_163 - .L_162)
.L_162:
        /*0058*/ 	.word	0x00000008
.L_163:


//--------------------- .nv.info._Z21matrixVectorMulKernelPdS_S_S_ii --------------------------
	.section	.nv.info._Z21matrixVectorMulKernelPdS_S_S_ii,"",@"SHT_CUDA_INFO"
	.sectionflags	@""
	.align	4


	//----- nvinfo : EIATTR_CUDA_API_VERSION
	.align		4
        /*0000*/ 	.byte	0x04, 0x37
        /*0002*/ 	.short	(.L_165 - .L_164)
.L_164:
        /*0004*/ 	.word	0x00000082


	//----- nvinfo : EIATTR_KPARAM_INFO
	.align		4
.L_165:
        /*0008*/ 	.byte	0x04, 0x17
        /*000a*/ 	.short	(.L_167 - .L_166)
.L_166:
        /*000c*/ 	.word	0x00000000
        /*0010*/ 	.short	0x0005
        /*0012*/ 	.short	0x0024
        /*0014*/ 	.byte	0x00, 0xf0, 0x11, 0x00


	//----- nvinfo : EIATTR_KPARAM_INFO
	.align		4
.L_167:
        /*0018*/ 	.byte	0x04, 0x17
        /*001a*/ 	.short	(.L_169 - .L_168)
.L_168:
        /*001c*/ 	.word	0x00000000
        /*0020*/ 	.short	0x0004
        /*0022*/ 	.short	0x0020
        /*0024*/ 	.byte	0x00, 0xf0, 0x11, 0x00


	//----- nvinfo : EIATTR_KPARAM_INFO
	.align		4
.L_169:
        /*0028*/ 	.byte	0x04, 0x17
        /*002a*/ 	.short	(.L_171 - .L_170)
.L_170:
        /*002c*/ 	.word	0x00000000
        /*0030*/ 	.short	0x0003
        /*0032*/ 	.short	0x0018
        /*0034*/ 	.byte	0x00, 0xf5, 0x21, 0x00


	//----- nvinfo : EIATTR_KPARAM_INFO
	.align		4
.L_171:
        /*0038*/ 	.byte	0x04, 0x17
        /*003a*/ 	.short	(.L_173 - .L_172)
.L_172:
        /*003c*/ 	.word	0x00000000
        /*0040*/ 	.short	0x0002
        /*0042*/ 	.short	0x0010
        /*0044*/ 	.byte	0x00, 0xf5, 0x21, 0x00


	//----- nvinfo : EIATTR_KPARAM_INFO
	.align		4
.L_173:
        /*0048*/ 	.byte	0x04, 0x17
        /*004a*/ 	.short	(.L_175 - .L_174)
.L_174:
        /*004c*/ 	.word	0x00000000
        /*0050*/ 	.short	0x0001
        /*0052*/ 	.short	0x0008
        /*0054*/ 	.byte	0x00, 0xf5, 0x21, 0x00


	//----- nvinfo : EIATTR_KPARAM_INFO
	.align		4
.L_175:
        /*0058*/ 	.byte	0x04, 0x17
        /*005a*/ 	.short	(.L_177 - .L_176)
.L_176:
        /*005c*/ 	.word	0x00000000
        /*0060*/ 	.short	0x0000
        /*0062*/ 	.short	0x0000
        /*0064*/ 	.byte	0x00, 0xf5, 0x21, 0x00


	//----- nvinfo : EIATTR_SPARSE_MMA_MASK
	.align		4
.L_177:
        /*0068*/ 	.byte	0x03, 0x50
        /*006a*/ 	.short	0x0000


	//----- nvinfo : EIATTR_MAXREG_COUNT
	.align		4
        /*006c*/ 	.byte	0x03, 0x1b
        /*006e*/ 	.short	0x00ff


	//----- nvinfo : EIATTR_MERCURY_ISA_VERSION
	.align		4
        /*0070*/ 	.byte	0x03, 0x5f
        /*0072*/ 	.short	0x0101


	//----- nvinfo : EIATTR_VRC_CTA_INIT_COUNT
	.align		4
        /*0074*/ 	.byte	0x02, 0x4a
	.zero		1
	.zero		1


	//----- nvinfo : EIATTR_EXIT_INSTR_OFFSETS
	.align		4
        /*0078*/ 	.byte	0x04, 0x1c
        /*007a*/ 	.short	(.L_179 - .L_178)


	//   ....[0]....
.L_178:
        /*007c*/ 	.word	0x00000070


	//   ....[1]....
        /*0080*/ 	.word	0x00000ac0


	//----- nvinfo : EIATTR_CBANK_PARAM_SIZE
	.align		4
.L_179:
        /*0084*/ 	.byte	0x03, 0x19
        /*0086*/ 	.short	0x0028


	//----- nvinfo : EIATTR_PARAM_CBANK
	.align		4
        /*0088*/ 	.byte	0x04, 0x0a
        /*008a*/ 	.short	(.L_181 - .L_180)
	.align		4
.L_180:
        /*008c*/ 	.word	index@(.nv.constant0._Z21matrixVectorMulKernelPdS_S_S_ii)
        /*0090*/ 	.short	0x0380
        /*0092*/ 	.short	0x0028


	//----- nvinfo : EIATTR_SW_WAR
	.align		4
.L_181:
        /*0094*/ 	.byte	0x04, 0x36
        /*0096*/ 	.short	(.L_183 - .L_182)
.L_182:
        /*0098*/ 	.word	0x00000008
.L_183:


//--------------------- .nv.callgraph             --------------------------
	.section	.nv.callgraph,"",@"SHT_CUDA_CALLGRAPH"
	.align	4
	.sectionentsize	8
	.align		4
        /*0000*/ 	.word	0x00000000
	.align		4
        /*0004*/ 	.word	0xffffffff
	.align		4
        /*0008*/ 	.word	0x00000000
	.align		4
        /*000c*/ 	.word	0xfffffffe
	.align		4
        /*0010*/ 	.word	0x00000000
	.align		4
        /*0014*/ 	.word	0xfffffffd
	.align		4
        /*0018*/ 	.word	0x00000000
	.align		4
        /*001c*/ 	.word	0xfffffffc


//--------------------- .text._Z16updateBiasKernelPdS_id --------------------------
	.section	.text._Z16updateBiasKernelPdS_id,"ax",@progbits
	.align	128
        .global         _Z16updateBiasKernelPdS_id
        .type           _Z16updateBiasKernelPdS_id,@function
        .size           _Z16updateBiasKernelPdS_id,(.L_x_30 - _Z16updateBiasKernelPdS_id)
        .other          _Z16updateBiasKernelPdS_id,@"STO_CUDA_ENTRY STV_DEFAULT"
_Z16updateBiasKernelPdS_id:
.text._Z16updateBiasKernelPdS_id:
[----:B------:R-:W-:Y:S01]  /*0000*/  LDC R1, c[0x0][0x37c] ;  /* 0x0000df00ff017b82 */ /* 0x000fe20000000800 */
[----:B------:R-:W0:Y:S07]  /*0010*/  S2R R0, SR_TID.X ;  /* 0x0000000000007919 */ /* 0x000e2e0000002100 */
[----:B------:R-:W0:Y:S01]  /*0020*/  S2UR UR4, SR_CTAID.X ;  /* 0x00000000000479c3 */ /* 0x000e220000002500 */
[----:B------:R-:W1:Y:S07]  /*0030*/  LDCU UR5, c[0x0][0x390] ;  /* 0x00007200ff0577ac */ /* 0x000e6e0008000800 */
[----:B------:R-:W0:Y:S02]  /*0040*/  LDC R7, c[0x0][0x360] ;  /* 0x0000d800ff077b82 */ /* 0x000e240000000800 */
[----:B0-----:R-:W-:-:S05]  /*0050*/  IMAD R7, R7, UR4, R0 ;  /* 0x0000000407077c24 */ /* 0x001fca000f8e0200 */
[----:B-1----:R-:W-:-:S13]  /*0060*/  ISETP.GE.AND P0, PT, R7, UR5, PT ;  /* 0x0000000507007c0c */ /* 0x002fda000bf06270 */
[----:B------:R-:W-:Y:S05]  /*0070*/  @P0 EXIT ;  /* 0x000000000000094d */ /* 0x000fea0003800000 */
[----:B------:R-:W0:Y:S01]  /*0080*/  LDC.64 R2, c[0x0][0x388] ;  /* 0x0000e200ff027b82 */ /* 0x000e220000000a00 */
[----:B------:R-:W1:Y:S01]  /*0090*/  LDCU.64 UR4, c[0x0][0x358] ;  /* 0x00006b00ff0477ac */ /* 0x000e620008000a00 */
[----:B------:R-:W2:Y:S06]  /*00a0*/  LDCU.64 UR6, c[0x0][0x398] ;  /* 0x00007300ff0677ac */ /* 0x000eac0008000a00 */
[----:B------:R-:W3:Y:S01]  /*00b0*/  LDC.64 R4, c[0x0][0x380] ;  /* 0x0000e000ff047b82 */ /* 0x000ee20000000a00 */
[----:B0-----:R-:W-:-:S06]  /*00c0*/  IMAD.WIDE R2, R7, 0x8, R2 ;  /* 0x0000000807027825 */ /* 0x001fcc00078e0202 */
[----:B-1----:R-:W2:Y:S01]  /*00d0*/  LDG.E.64 R2, desc[UR4][R2.64] ;  /* 0x0000000402027981 */ /* 0x002ea2000c1e1b00 */
[----:B---3--:R-:W-:-:S05]  /*00e0*/  IMAD.WIDE R4, R7, 0x8, R4 ;  /* 0x0000000807047825 */ /* 0x008fca00078e0204 */
[----:B------:R-:W2:Y:S02]  /*00f0*/  LDG.E.64 R6, desc[UR4][R4.64] ;  /* 0x0000000404067981 */ /* 0x000ea4000c1e1b00 */
[----:B--2---:R-:W-:-:S07]  /*0100*/  DFMA R6, -R2, UR6, R6 ;  /* 0x0000000602067c2b */ /* 0x004fce0008000106 */
[----:B------:R-:W-:Y:S01]  /*0110*/  STG.E.64 desc[UR4][R4.64], R6 ;  /* 0x0000000604007986 */ /* 0x000fe2000c101b04 */
[----:B------:R-:W-:Y:S05]  /*0120*/  EXIT ;  /* 0x000000000000794d */ /* 0x000fea0003800000 */
.L_x_0:
[----:B------:R-:W-:-:S00]  /*0130*/  BRA `(.L_x_0) ;  /* 0xfffffffc00fc7947 */ /* 0x000fc0000383ffff */
[----:B------:R-:W-:-:S00]  /*0140*/  NOP ;  /* 0x0000000000007918 */ /* 0x000fc00000000000 */
        /* <DEDUP_REMOVED lines=11> */
.L_x_30:


//--------------------- .text._Z19updateWeightsKernelPdS_S_iid --------------------------
	.section	.text._Z19updateWeightsKernelPdS_S_iid,"ax",@progbits
	.align	128
        .global         _Z19updateWeightsKernelPdS_S_iid
        .type           _Z19updateWeightsKernelPdS_S_iid,@function
        .size           _Z19updateWeightsKernelPdS_S_iid,(.L_x_31 - _Z19updateWeightsKernelPdS_S_iid)
        .other          _Z19updateWeightsKernelPdS_S_iid,@"STO_CUDA_ENTRY STV_DEFAULT"
_Z19updateWeightsKernelPdS_S_iid:
.text._Z19updateWeightsKernelPdS_S_iid:
[----:B------:R-:W-:Y:S08]  /*0000*/  LDC R1, c[0x0][0x37c] ;  /* 0x0000df00ff017b82 */ /* 0x000ff00000000800 */
[----:B------:R-:W0:Y:S01]  /*0010*/  LDC R0, c[0x0][0x39c] ;  /* 0x0000e700ff007b82 */ /* 0x000e220000000800 */
[----:B------:R-:W1:Y:S07]  /*0020*/  S2R R6, SR_TID.X ;  /* 0x0000000000067919 */ /* 0x000e6e0000002100 */
[----:B------:R-:W1:Y:S08]  /*0030*/  S2UR UR4, SR_CTAID.X ;  /* 0x00000000000479c3 */ /* 0x000e700000002500 */
[----:B------:R-:W1:Y:S01]  /*0040*/  LDC R7, c[0x0][0x360] ;  /* 0x0000d800ff077b82 */ /* 0x000e620000000800 */
[----:B0-----:R-:W-:-:S02]  /*0050*/  IABS R9, R0 ;  /* 0x0000000000097213 */ /* 0x001fc40000000000 */
[----:B------:R-:W-:Y:S02]  /*0060*/  LOP3.LUT R10, RZ, R0, RZ, 0x33, !PT ;  /* 0x00000000ff0a7212 */ /* 0x000fe400078e33ff */
[----:B------:R-:W0:Y:S01]  /*0070*/  I2F.RP R4, R9 ;  /* 0x0000000900047306 */ /* 0x000e220000209400 */
[----:B-1----:R-:W-:Y:S01]  /*0080*/  IMAD R7, R7, UR4, R6 ;  /* 0x0000000407077c24 */ /* 0x002fe2000f8e0206 */
[----:B------:R-:W1:Y:S06]  /*0090*/  LDCU UR4, c[0x0][0x398] ;  /* 0x00007300ff0477ac */ /* 0x000e6c0008000800 */
[----:B0-----:R-:W0:Y:S02]  /*00a0*/  MUFU.RCP R4, R4 ;  /* 0x0000000400047308 */ /* 0x001e240000001000 */
[----:B0-----:R-:W-:-:S06]  /*00b0*/  VIADD R2, R4, 0xffffffe ;  /* 0x0ffffffe04027836 */ /* 0x001fcc0000000000 */
[----:B------:R0:W2:Y:S02]  /*00c0*/  F2I.FTZ.U32.TRUNC.NTZ R3, R2 ;  /* 0x0000000200037305 */ /* 0x0000a4000021f000 */
[----:B0-----:R-:W-:Y:S02]  /*00d0*/  IMAD.MOV.U32 R2, RZ, RZ, RZ ;  /* 0x000000ffff027224 */ /* 0x001fe400078e00ff */
[----:B--2---:R-:W-:-:S04]  /*00e0*/  IMAD.MOV R8, RZ, RZ, -R3 ;  /* 0x000000ffff087224 */ /* 0x004fc800078e0a03 */
[----:B------:R-:W-:Y:S01]  /*00f0*/  IMAD R5, R8, R9, RZ ;  /* 0x0000000908057224 */ /* 0x000fe200078e02ff */
[----:B------:R-:W-:-:S03]  /*0100*/  IABS R8, R7 ;  /* 0x0000000700087213 */ /* 0x000fc60000000000 */
[----:B------:R-:W-:Y:S01]  /*0110*/  IMAD.HI.U32 R3, R3, R5, R2 ;  /* 0x0000000503037227 */ /* 0x000fe200078e0002 */
[----:B------:R-:W-:-:S04]  /*0120*/  LOP3.LUT R2, R7, R0, RZ, 0x3c, !PT ;  /* 0x0000000007027212 */ /* 0x000fc800078e3cff */
[----:B------:R-:W-:Y:S01]  /*0130*/  ISETP.GE.AND P0, PT, R2, RZ, PT ;  /* 0x000000ff0200720c */ /* 0x000fe20003f06270 */
[----:B------:R-:W-:-:S05]  /*0140*/  IMAD.HI.U32 R3, R3, R8, RZ ;  /* 0x0000000803037227 */ /* 0x000fca00078e00ff */
[----:B------:R-:W-:-:S05]  /*0150*/  IADD3 R4, PT, PT, -R3, RZ, RZ ;  /* 0x000000ff03047210 */ /* 0x000fca0007ffe1ff */
[----:B------:R-:W-:-:S05]  /*0160*/  IMAD R8, R9, R4, R8 ;  /* 0x0000000409087224 */ /* 0x000fca00078e0208 */
[----:B------:R-:W-:-:S13]  /*0170*/  ISETP.GT.U32.AND P2, PT, R9, R8, PT ;  /* 0x000000080900720c */ /* 0x000fda0003f44070 */
[----:B------:R-:W-:Y:S02]  /*0180*/  @!P2 IMAD.IADD R8, R8, 0x1, -R9 ;  /* 0x000000010808a824 */ /* 0x000fe400078e0a09 */
[----:B------:R-:W-:-:S03]  /*0190*/  @!P2 VIADD R3, R3, 0x1 ;  /* 0x000000010303a836 */ /* 0x000fc60000000000 */
[----:B------:R-:W-:-:S13]  /*01a0*/  ISETP.GE.U32.AND P1, PT, R8, R9, PT ;  /* 0x000000090800720c */ /* 0x000fda0003f26070 */
[----:B------:R-:W-:Y:S02]  /*01b0*/  @P1 IADD3 R3, PT, PT, R3, 0x1, RZ ;  /* 0x0000000103031810 */ /* 0x000fe40007ffe0ff */
[----:B------:R-:W-:-:S03]  /*01c0*/  ISETP.NE.AND P1, PT, R0, RZ, PT ;  /* 0x000000ff0000720c */ /* 0x000fc60003f25270 */
[----:B------:R-:W-:-:S05]  /*01d0*/  @!P0 IMAD.MOV R3, RZ, RZ, -R3 ;  /* 0x000000ffff038224 */ /* 0x000fca00078e0a03 */
[----:B------:R-:W-:-:S04]  /*01e0*/  SEL R11, R10, R3, !P1 ;  /* 0x000000030a0b7207 */ /* 0x000fc80004800000 */
[----:B-1----:R-:W-:-:S04]  /*01f0*/  ISETP.GE.AND P0, PT, R11, UR4, PT ;  /* 0x000000040b007c0c */ /* 0x002fc8000bf06270 */
[----:B------:R-:W-:-:S13]  /*0200*/  ISETP.LT.OR P0, PT, R0, RZ, P0 ;  /* 0x000000ff0000720c */ /* 0x000fda0000701670 */
[----:B------:R-:W-:Y:S05]  /*0210*/  @P0 EXIT ;  /* 0x000000000000094d */ /* 0x000fea0003800000 */
[----:B------:R-:W0:Y:S01]  /*0220*/  LDC.64 R4, c[0x0][0x388] ;  /* 0x0000e200ff047b82 */ /* 0x000e220000000a00 */
[----:B------:R-:W-:Y:S01]  /*0230*/  ISETP.GE.AND P2, PT, R7, RZ, PT ;  /* 0x000000ff0700720c */ /* 0x000fe20003f46270 */
[----:B------:R-:W1:Y:S01]  /*0240*/  LDCU.64 UR4, c[0x0][0x358] ;  /* 0x00006b00ff0477ac */ /* 0x000e620008000a00 */
[-C--:B------:R-:W-:Y:S01]  /*0250*/  ISETP.GT.U32.AND P0, PT, R9, R8.reuse, PT ;  /* 0x000000080900720c */ /* 0x080fe20003f04070 */
[----:B------:R-:W-:Y:S01]  /*0260*/  IMAD.IADD R9, R8, 0x1, -R9 ;  /* 0x0000000108097824 */ /* 0x000fe200078e0a09 */
[----:B------:R-:W2:Y:S03]  /*0270*/  LDCU.64 UR6, c[0x0][0x3a0] ;  /* 0x00007400ff0677ac */ /* 0x000ea60008000a00 */
[----:B------:R-:W3:Y:S01]  /*0280*/  LDC.64 R6, c[0x0][0x390] ;  /* 0x0000e400ff067b82 */ /* 0x000ee20000000a00 */
[----:B------:R-:W-:-:S05]  /*0290*/  SEL R9, R9, R8, !P0 ;  /* 0x0000000809097207 */ /* 0x000fca0004000000 */
[----:B------:R-:W-:Y:S02]  /*02a0*/  @!P2 IADD3 R9, PT, PT, -R9, RZ, RZ ;  /* 0x000000ff0909a210 */ /* 0x000fe40007ffe1ff */
[----:B------:R-:W4:Y:S02]  /*02b0*/  LDC.64 R2, c[0x0][0x380] ;  /* 0x0000e000ff027b82 */ /* 0x000f240000000a00 */
[----:B------:R-:W-:Y:S01]  /*02c0*/  SEL R9, R10, R9, !P1 ;  /* 0x000000090a097207 */ /* 0x000fe20004800000 */
[----:B0-----:R-:W-:-:S04]  /*02d0*/  IMAD.WIDE R4, R11, 0x8, R4 ;  /* 0x000000080b047825 */ /* 0x001fc800078e0204 */
[----:B------:R-:W-:Y:S02]  /*02e0*/  IMAD R11, R11, R0, R9 ;  /* 0x000000000b0b7224 */ /* 0x000fe400078e0209 */
[----:B-1----:R-:W2:Y:S01]  /*02f0*/  LDG.E.64 R4, desc[UR4][R4.64] ;  /* 0x0000000404047981 */ /* 0x002ea2000c1e1b00 */
[----:B---3--:R-:W-:-:S06]  /*0300*/  IMAD.WIDE R6, R9, 0x8, R6 ;  /* 0x0000000809067825 */ /* 0x008fcc00078e0206 */
[----:B------:R-:W3:Y:S01]  /*0310*/  LDG.E.64 R6, desc[UR4][R6.64] ;  /* 0x0000000406067981 */ /* 0x000ee2000c1e1b00 */
[----:B----4-:R-:W-:-:S05]  /*0320*/  IMAD.WIDE R8, R11, 0x8, R2 ;  /* 0x000000080b087825 */ /* 0x010fca00078e0202 */
[----:B------:R-:W3:Y:S01]  /*0330*/  LDG.E.64 R10, desc[UR4][R8.64] ;  /* 0x00000004080a7981 */ /* 0x000ee2000c1e1b00 */
[----:B--2---:R-:W-:-:S08]  /*0340*/  DMUL R2, R4, UR6 ;  /* 0x0000000604027c28 */ /* 0x004fd00008000000 */
[----:B---3--:R-:W-:-:S07]  /*0350*/  DFMA R2, -R2, R6, R10 ;  /* 0x000000060202722b */ /* 0x008fce000000010a */
[----:B------:R-:W-:Y:S01]  /*0360*/  STG.E.64 desc[UR4][R8.64], R2 ;  /* 0x0000000208007986 */ /* 0x000fe2000c101b04 */
[----:B------:R-:W-:Y:S05]  /*0370*/  EXIT ;  /* 0x000000000000794d */ /* 0x000fea0003800000 */
.L_x_1:
        /* <DEDUP_REMOVED lines=16> */
.L_x_31:


//--------------------- .text._Z20hiddenGradientKernelPdS_S_S_ii --------------------------
	.section	.text._Z20hiddenGradientKernelPdS_S_S_ii,"ax",@progbits
	.align	128
        .global         _Z20hiddenGradientKernelPdS_S_S_ii
        .type           _Z20hiddenGradientKernelPdS_S_S_ii,@function
        .size           _Z20hiddenGradientKernelPdS_S_S_ii,(.L_x_32 - _Z20hiddenGradientKernelPdS_S_S_ii)
        .other          _Z20hiddenGradientKernelPdS_S_S_ii,@"STO_CUDA_ENTRY STV_DEFAULT"
_Z20hiddenGradientKernelPdS_S_S_ii:
.text._Z20hiddenGradientKernelPdS_S_S_ii:
[----:B------:R-:W-:Y:S01]  /*0000*/  LDC R1, c[0x0][0x37c] ;  /* 0x0000df00ff017b82 */ /* 0x000fe20000000800 */
[----:B------:R-:W0:Y:S07]  /*0010*/  S2R R2, SR_TID.X ;  /* 0x0000000000027919 */ /* 0x000e2e0000002100 */
[----:B------:R-:W0:Y:S08]  /*0020*/  S2UR UR4, SR_CTAID.X ;  /* 0x00000000000479c3 */ /* 0x000e300000002500 */
[----:B------:R-:W0:Y:S08]  /*0030*/  LDC R3, c[0x0][0x360] ;  /* 0x0000d800ff037b82 */ /* 0x000e300000000800 */
[----:B------:R-:W1:Y:S01]  /*0040*/  LDC R0, c[0x0][0x3a0] ;  /* 0x0000e800ff007b82 */ /* 0x000e620000000800 */
[----:B0-----:R-:W-:-:S05]  /*0050*/  IMAD R3, R3, UR4, R2 ;  /* 0x0000000403037c24 */ /* 0x001fca000f8e0202 */
[----:B-1----:R-:W-:-:S13]  /*0060*/  ISETP.GE.AND P0, PT, R3, R0, PT ;  /* 0x000000000300720c */ /* 0x002fda0003f06270 */
[----:B------:R-:W-:Y:S05]  /*0070*/  @P0 EXIT ;  /* 0x000000000000094d */ /* 0x000fea0003800000 */
[----:B------:R-:W0:Y:S01]  /*0080*/  LDCU UR6, c[0x0][0x3a4] ;  /* 0x00007480ff0677ac */ /* 0x000e220008000800 */
[----:B------:R-:W-:Y:S01]  /*0090*/  CS2R R20, SRZ ;  /* 0x0000000000147805 */ /* 0x000fe2000001ff00 */
[----:B------:R-:W1:Y:S01]  /*00a0*/  LDCU.64 UR10, c[0x0][0x358] ;  /* 0x00006b00ff0a77ac */ /* 0x000e620008000a00 */
[----:B0-----:R-:W-:-:S09]  /*00b0*/  UISETP.GE.AND UP0, UPT, UR6, 0x1, UPT ;  /* 0x000000010600788c */ /* 0x001fd2000bf06270 */
[----:B-1----:R-:W-:Y:S05]  /*00c0*/  BRA.U !UP0, `(.L_x_2) ;  /* 0x0000000908c47547 */ /* 0x002fea000b800000 */
[----:B------:R-:W-:Y:S01]  /*00d0*/  UISETP.GE.U32.AND UP1, UPT, UR6, 0x10, UPT ;  /* 0x000000100600788c */ /* 0x000fe2000bf26070 */
[----:B------:R-:W-:Y:S01]  /*00e0*/  HFMA2 R2, -RZ, RZ, 0, 0 ;  /* 0x00000000ff027431 */ /* 0x000fe200000001ff */
[----:B------:R-:W-:Y:S01]  /*00f0*/  ULOP3.LUT UR7, UR6, 0xf, URZ, 0xc0, !UPT ;  /* 0x0000000f06077892 */ /* 0x000fe2000f8ec0ff */
[----:B------:R-:W-:-:S03]  /*0100*/  CS2R R20, SRZ ;  /* 0x0000000000147805 */ /* 0x000fc6000001ff00 */
[----:B------:R-:W-:-:S03]  /*0110*/  UISETP.NE.AND UP0, UPT, UR7, URZ, UPT ;  /* 0x000000ff0700728c */ /* 0x000fc6000bf05270 */
[----:B------:R-:W-:Y:S08]  /*0120*/  BRA.U !UP1, `(.L_x_3) ;  /* 0x00000005094c7547 */ /* 0x000ff0000b800000 */
[----:B------:R-:W0:Y:S01]  /*0130*/  LDCU.64 UR4, c[0x0][0x388] ;  /* 0x00007100ff0477ac */ /* 0x000e220008000a00 */
[----:B------:R-:W-:Y:S02]  /*0140*/  MOV R27, R3 ;  /* 0x00000003001b7202 */ /* 0x000fe40000000f00 */
[----:B------:R-:W-:Y:S01]  /*0150*/  CS2R R20, SRZ ;  /* 0x0000000000147805 */ /* 0x000fe2000001ff00 */
[----:B------:R-:W-:-:S04]  /*0160*/  ULOP3.LUT UR8, UR6, 0x7ffffff0, URZ, 0xc0, !UPT ;  /* 0x7ffffff006087892 */ /* 0x000fc8000f8ec0ff */
[----:B------:R-:W-:Y:S02]  /*0170*/  UIADD3 UR9, UPT, UPT, -UR8, URZ, URZ ;  /* 0x000000ff08097290 */ /* 0x000fe4000fffe1ff */
[----:B------:R-:W-:Y:S01]  /*0180*/  MOV R2, UR8 ;  /* 0x0000000800027c02 */ /* 0x000fe20008000f00 */
[----:B0-----:R-:W-:-:S04]  /*0190*/  UIADD3 UR4, UP1, UPT, UR4, 0x40, URZ ;  /* 0x0000004004047890 */ /* 0x001fc8000ff3e0ff */
[----:B------:R-:W-:Y:S02]  /*01a0*/  UIADD3.X UR5, UPT, UPT, URZ, UR5, URZ, UP1, !UPT ;  /* 0x00000005ff057290 */ /* 0x000fe40008ffe4ff */
[----:B------:R-:W-:-:S04]  /*01b0*/  MOV R8, UR4 ;  /* 0x0000000400087c02 */ /* 0x000fc80008000f00 */
[----:B------:R-:W-:-:S07]  /*01c0*/  MOV R9, UR5 ;  /* 0x0000000500097c02 */ /* 0x000fce0008000f00 */
.L_x_4:
[----:B------:R-:W0:Y:S01]  /*01d0*/  LDC.64 R28, c[0x0][0x380] ;  /* 0x0000e000ff1c7b82 */ /* 0x000e220000000a00 */
[----:B------:R-:W-:Y:S02]  /*01e0*/  MOV R4, R8 ;  /* 0x0000000800047202 */ /* 0x000fe40000000f00 */
[----:B------:R-:W-:-:S05]  /*01f0*/  MOV R5, R9 ;  /* 0x0000000900057202 */ /* 0x000fca0000000f00 */
[----:B------:R-:W2:Y:S04]  /*0200*/  LDG.E.64 R6, desc[UR10][R4.64+-0x40] ;  /* 0xffffc00a04067981 */ /* 0x000ea8000c1e1b00 */
[----:B------:R-:W3:Y:S04]  /*0210*/  LDG.E.64 R12, desc[UR10][R4.64+-0x38] ;  /* 0xffffc80a040c7981 */ /* 0x000ee8000c1e1b00 */
[----:B------:R-:W4:Y:S04]  /*0220*/  LDG.E.64 R14, desc[UR10][R4.64+-0x30] ;  /* 0xffffd00a040e7981 */ /* 0x000f28000c1e1b00 */
[----:B------:R-:W5:Y:S01]  /*0230*/  LDG.E.64 R24, desc[UR10][R4.64+-0x28] ;  /* 0xffffd80a04187981 */ /* 0x000f62000c1e1b00 */
[----:B0-----:R-:W-:-:S05]  /*0240*/  IMAD.WIDE R28, R27, 0x8, R28 ;  /* 0x000000081b1c7825 */ /* 0x001fca00078e021c */
[----:B------:R0:W2:Y:S02]  /*0250*/  LDG.E.64 R8, desc[UR10][R28.64] ;  /* 0x0000000a1c087981 */ /* 0x0000a4000c1e1b00 */
[----:B0-----:R-:W-:-:S05]  /*0260*/  IMAD.WIDE R28, R0, 0x8, R28 ;  /* 0x00000008001c7825 */ /* 0x001fca00078e021c */
[----:B------:R-:W3:Y:S01]  /*0270*/  LDG.E.64 R18, desc[UR10][R28.64] ;  /* 0x0000000a1c127981 */ /* 0x000ee2000c1e1b00 */
[----:B------:R-:W-:-:S05]  /*0280*/  IMAD.WIDE R22, R0, 0x8, R28 ;  /* 0x0000000800167825 */ /* 0x000fca00078e021c */
[----:B------:R0:W4:Y:S02]  /*0290*/  LDG.E.64 R16, desc[UR10][R22.64] ;  /* 0x0000000a16107981 */ /* 0x000124000c1e1b00 */
[----:B0-----:R-:W-:-:S05]  /*02a0*/  IMAD.WIDE R22, R0, 0x8, R22 ;  /* 0x0000000800167825 */ /* 0x001fca00078e0216 */
[----:B------:R-:W5:Y:S01]  /*02b0*/  LDG.E.64 R10, desc[UR10][R22.64] ;  /* 0x0000000a160a7981 */ /* 0x000f62000c1e1b00 */
[----:B--2---:R-:W-:Y:S01]  /*02c0*/  DFMA R6, R8, R6, R20 ;  /* 0x000000060806722b */ /* 0x004fe20000000014 */
[----:B------:R-:W-:-:S04]  /*02d0*/  IMAD.WIDE R8, R0, 0x8, R22 ;  /* 0x0000000800087825 */ /* 0x000fc800078e0216 */
[----:B------:R-:W-:-:S05]  /*02e0*/  IMAD.WIDE R28, R0, 0x8, R8 ;  /* 0x00000008001c7825 */ /* 0x000fca00078e0208 */
[----:B------:R0:W2:Y:S01]  /*02f0*/  LDG.E.64 R20, desc[UR10][R28.64] ;  /* 0x0000000a1c147981 */ /* 0x0000a2000c1e1b00 */
[----:B---3--:R-:W-:-:S03]  /*0300*/  DFMA R12, R18, R12, R6 ;  /* 0x0000000c120c722b */ /* 0x008fc60000000006 */
[----:B------:R-:W3:Y:S04]  /*0310*/  LDG.E.64 R6, desc[UR10][R4.64+-0x20] ;  /* 0xffffe00a04067981 */ /* 0x000ee8000c1e1b00 */
[----:B------:R-:W3:Y:S01]  /*0320*/  LDG.E.64 R18, desc[UR10][R8.64] ;  /* 0x0000000a08127981 */ /* 0x000ee2000c1e1b00 */
[----:B----4-:R-:W-:Y:S01]  /*0330*/  DFMA R12, R16, R14, R12 ;  /* 0x0000000e100c722b */ /* 0x010fe2000000000c */
[C---:B0-----:R-:W-:Y:S02]  /*0340*/  IMAD.WIDE R28, R0.reuse, 0x8, R28 ;  /* 0x00000008001c7825 */ /* 0x041fe400078e021c */
[----:B------:R-:W4:Y:S04]  /*0350*/  LDG.E.64 R14, desc[UR10][R4.64+-0x8] ;  /* 0xfffff80a040e7981 */ /* 0x000f28000c1e1b00 */
[----:B------:R-:W2:Y:S01]  /*0360*/  LDG.E.64 R8, desc[UR10][R4.64+-0x18] ;  /* 0xffffe80a04087981 */ /* 0x000ea2000c1e1b00 */
[----:B------:R-:W-:Y:S01]  /*0370*/  IMAD.WIDE R22, R0, 0x8, R28 ;  /* 0x0000000800167825 */ /* 0x000fe200078e021c */
[----:B-----5:R-:W-:-:S04]  /*0380*/  DFMA R24, R10, R24, R12 ;  /* 0x000000180a18722b */ /* 0x020fc8000000000c */
[----:B------:R-:W4:Y:S04]  /*0390*/  LDG.E.64 R16, desc[UR10][R22.64] ;  /* 0x0000000a16107981 */ /* 0x000f28000c1e1b00 */
[----:B------:R-:W5:Y:S04]  /*03a0*/  LDG.E.64 R10, desc[UR10][R4.64+-0x10] ;  /* 0xfffff00a040a7981 */ /* 0x000f68000c1e1b00 */
[----:B------:R0:W5:Y:S01]  /*03b0*/  LDG.E.64 R12, desc[UR10][R28.64] ;  /* 0x0000000a1c0c7981 */ /* 0x000162000c1e1b00 */
[----:B---3--:R-:W-:Y:S01]  /*03c0*/  DFMA R6, R18, R6, R24 ;  /* 0x000000061206722b */ /* 0x008fe20000000018 */
[----:B------:R-:W-:-:S02]  /*03d0*/  IMAD.WIDE R24, R0, 0x8, R22 ;  /* 0x0000000800187825 */ /* 0x000fc400078e0216 */
[----:B------:R-:W3:Y:S05]  /*03e0*/  LDG.E.64 R22, desc[UR10][R4.64+0x18] ;  /* 0x0000180a04167981 */ /* 0x000eea000c1e1b00 */
[----:B--2---:R-:W-:Y:S02]  /*03f0*/  DFMA R20, R20, R8, R6 ;  /* 0x000000081414722b */ /* 0x004fe40000000006 */
[----:B------:R-:W2:Y:S01]  /*0400*/  LDG.E.64 R6, desc[UR10][R4.64] ;  /* 0x0000000a04067981 */ /* 0x000ea2000c1e1b00 */
[----:B------:R-:W-:-:S03]  /*0410*/  IMAD.WIDE R18, R0, 0x8, R24 ;  /* 0x0000000800127825 */ /* 0x000fc600078e0218 */
[----:B------:R-:W2:Y:S01]  /*0420*/  LDG.E.64 R8, desc[UR10][R24.64] ;  /* 0x0000000a18087981 */ /* 0x000ea2000c1e1b00 */
[----:B0-----:R-:W-:Y:S01]  /*0430*/  IMAD.WIDE R28, R0, 0x8, R18 ;  /* 0x00000008001c7825 */ /* 0x001fe200078e0212 */
[----:B-----5:R-:W-:Y:S02]  /*0440*/  DFMA R20, R12, R10, R20 ;  /* 0x0000000a0c14722b */ /* 0x020fe40000000014 */
[----:B------:R-:W5:Y:S04]  /*0450*/  LDG.E.64 R10, desc[UR10][R4.64+0x8] ;  /* 0x0000080a040a7981 */ /* 0x000f68000c1e1b00 */
[----:B------:R-:W5:Y:S02]  /*0460*/  LDG.E.64 R12, desc[UR10][R18.64] ;  /* 0x0000000a120c7981 */ /* 0x000f64000c1e1b00 */
[----:B----4-:R-:W-:-:S02]  /*0470*/  DFMA R14, R16, R14, R20 ;  /* 0x0000000e100e722b */ /* 0x010fc40000000014 */
[----:B------:R-:W4:Y:S01]  /*0480*/  LDG.E.64 R16, desc[UR10][R4.64+0x10] ;  /* 0x0000100a04107981 */ /* 0x000f22000c1e1b00 */
[----:B------:R-:W-:-:S03]  /*0490*/  IMAD.WIDE R20, R0, 0x8, R28 ;  /* 0x0000000800147825 */ /* 0x000fc600078e021c */
[----:B------:R-:W4:Y:S04]  /*04a0*/  LDG.E.64 R18, desc[UR10][R28.64] ;  /* 0x0000000a1c127981 */ /* 0x000f28000c1e1b00 */
[----:B------:R0:W3:Y:S02]  /*04b0*/  LDG.E.64 R24, desc[UR10][R20.64] ;  /* 0x0000000a14187981 */ /* 0x0000e4000c1e1b00 */
[----:B0-----:R-:W-:Y:S01]  /*04c0*/  IMAD.WIDE R20, R0, 0x8, R20 ;  /* 0x0000000800147825 */ /* 0x001fe200078e0214 */
[----:B--2---:R-:W-:-:S04]  /*04d0*/  DFMA R6, R8, R6, R14 ;  /* 0x000000060806722b */ /* 0x004fc8000000000e */
[----:B------:R-:W2:Y:S04]  /*04e0*/  LDG.E.64 R8, desc[UR10][R20.64] ;  /* 0x0000000a14087981 */ /* 0x000ea8000c1e1b00 */
[----:B------:R-:W2:Y:S01]  /*04f0*/  LDG.E.64 R14, desc[UR10][R4.64+0x28] ;  /* 0x0000280a040e7981 */ /* 0x000ea2000c1e1b00 */
[----:B-----5:R-:W-:-:S03]  /*0500*/  DFMA R12, R12, R10, R6 ;  /* 0x0000000a0c0c722b */ /* 0x020fc60000000006 */
[----:B------:R-:W2:Y:S01]  /*0510*/  LDG.E.64 R6, desc[UR10][R4.64+0x20] ;  /* 0x0000200a04067981 */ /* 0x000ea2000c1e1b00 */
[----:B------:R-:W-:-:S04]  /*0520*/  IMAD.WIDE R10, R0, 0x8, R20 ;  /* 0x00000008000a7825 */ /* 0x000fc800078e0214 */
[----:B----4-:R-:W-:Y:S02]  /*0530*/  DFMA R16, R18, R16, R12 ;  /* 0x000000101210722b */ /* 0x010fe4000000000c */
[----:B------:R0:W4:Y:S04]  /*0540*/  LDG.E.64 R12, desc[UR10][R10.64] ;  /* 0x0000000a0a0c7981 */ /* 0x000128000c1e1b00 */
[----:B------:R-:W5:Y:S02]  /*0550*/  LDG.E.64 R18, desc[UR10][R4.64+0x30] ;  /* 0x0000300a04127981 */ /* 0x000f64000c1e1b00 */
[----:B---3--:R-:W-:Y:S02]  /*0560*/  DFMA R22, R24, R22, R16 ;  /* 0x000000161816722b */ /* 0x008fe40000000010 */
[----:B------:R-:W3:Y:S01]  /*0570*/  LDG.E.64 R24, desc[UR10][R4.64+0x38] ;  /* 0x0000380a04187981 */ /* 0x000ee2000c1e1b00 */
[----:B0-----:R-:W-:-:S05]  /*0580*/  IMAD.WIDE R10, R0, 0x8, R10 ;  /* 0x00000008000a7825 */ /* 0x001fca00078e020a */
[----:B------:R-:W5:Y:S01]  /*0590*/  LDG.E.64 R16, desc[UR10][R10.64] ;  /* 0x0000000a0a107981 */ /* 0x000f62000c1e1b00 */
[----:B------:R-:W-:-:S05]  /*05a0*/  IMAD.WIDE R28, R0, 0x8, R10 ;  /* 0x00000008001c7825 */ /* 0x000fca00078e020a */
[----:B------:R-:W3:Y:S01]  /*05b0*/  LDG.E.64 R20, desc[UR10][R28.64] ;  /* 0x0000000a1c147981 */ /* 0x000ee2000c1e1b00 */
[----:B------:R-:W-:-:S04]  /*05c0*/  UIADD3 UR9, UPT, UPT, UR9, 0x10, URZ ;  /* 0x0000001009097890 */ /* 0x000fc8000fffe0ff */
[----:B------:R-:W-:Y:S01]  /*05d0*/  UISETP.NE.AND UP1, UPT, UR9, URZ, UPT ;  /* 0x000000ff0900728c */ /* 0x000fe2000bf25270 */
[----:B------:R-:W-:Y:S01]  /*05e0*/  LEA R27, R0, R27, 0x4 ;  /* 0x0000001b001b7211 */ /* 0x000fe200078e20ff */
[----:B--2---:R-:W-:-:S08]  /*05f0*/  DFMA R6, R8, R6, R22 ;  /* 0x000000060806722b */ /* 0x004fd00000000016 */
[----:B----4-:R-:W-:Y:S01]  /*0600*/  DFMA R6, R12, R14, R6 ;  /* 0x0000000e0c06722b */ /* 0x010fe20000000006 */
[----:B------:R-:W-:-:S04]  /*0610*/  IADD3 R8, P0, PT, R4, 0x80, RZ ;  /* 0x0000008004087810 */ /* 0x000fc80007f1e0ff */
[----:B------:R-:W-:-:S03]  /*0620*/  IADD3.X R9, PT, PT, RZ, R5, RZ, P0, !PT ;  /* 0x00000005ff097210 */ /* 0x000fc600007fe4ff */
[----:B-----5:R-:W-:-:S08]  /*0630*/  DFMA R6, R16, R18, R6 ;  /* 0x000000121006722b */ /* 0x020fd00000000006 */
[----:B---3--:R-:W-:Y:S01]  /*0640*/  DFMA R20, R20, R24, R6 ;  /* 0x000000181414722b */ /* 0x008fe20000000006 */
[----:B------:R-:W-:Y:S10]  /*0650*/  BRA.U UP1, `(.L_x_4) ;  /* 0xfffffff901dc7547 */ /* 0x000ff4000b83ffff */
.L_x_3:
[----:B------:R-:W-:Y:S05]  /*0660*/  BRA.U !UP0, `(.L_x_2) ;  /* 0x00000005085c7547 */ /* 0x000fea000b800000 */
[----:B------:R-:W-:Y:S02]  /*0670*/  UISETP.GE.U32.AND UP0, UPT, UR7, 0x8, UPT ;  /* 0x000000080700788c */ /* 0x000fe4000bf06070 */
[----:B------:R-:W-:-:S04]  /*0680*/  ULOP3.LUT UR5, UR6, 0x7, URZ, 0xc0, !UPT ;  /* 0x0000000706057892 */ /* 0x000fc8000f8ec0ff */
[----:B------:R-:W-:-:S03]  /*0690*/  UISETP.NE.AND UP1, UPT, UR5, URZ, UPT ;  /* 0x000000ff0500728c */ /* 0x000fc6000bf25270 */
[----:B------:R-:W-:Y:S08]  /*06a0*/  BRA.U !UP0, `(.L_x_5) ;  /* 0x0000000108947547 */ /* 0x000ff0000b800000 */
[----:B------:R-:W0:Y:S01]  /*06b0*/  LDC.64 R14, c[0x0][0x380] ;  /* 0x0000e000ff0e7b82 */ /* 0x000e220000000a00 */
[----:B------:R-:W-:-:S07]  /*06c0*/  IMAD R5, R2, R0, R3 ;  /* 0x0000000002057224 */ /* 0x000fce00078e0203 */
[----:B------:R-:W1:Y:S01]  /*06d0*/  LDC.64 R6, c[0x0][0x388] ;  /* 0x0000e200ff067b82 */ /* 0x000e620000000a00 */
[----:B0-----:R-:W-:-:S05]  /*06e0*/  IMAD.WIDE R14, R5, 0x8, R14 ;  /* 0x00000008050e7825 */ /* 0x001fca00078e020e */
[----:B------:R0:W2:Y:S01]  /*06f0*/  LDG.E.64 R24, desc[UR10][R14.64] ;  /* 0x0000000a0e187981 */ /* 0x0000a2000c1e1b00 */
[----:B-1----:R-:W-:-:S05]  /*0700*/  IMAD.WIDE.U32 R6, R2, 0x8, R6 ;  /* 0x0000000802067825 */ /* 0x002fca00078e0006 */
[----:B------:R-:W2:Y:S01]  /*0710*/  LDG.E.64 R22, desc[UR10][R6.64] ;  /* 0x0000000a06167981 */ /* 0x000ea2000c1e1b00 */
[----:B------:R-:W-:-:S03]  /*0720*/  IMAD.WIDE R26, R0, 0x8, R14 ;  /* 0x00000008001a7825 */ /* 0x000fc600078e020e */
[----:B------:R-:W3:Y:S04]  /*0730*/  LDG.E.64 R16, desc[UR10][R6.64+0x8] ;  /* 0x0000080a06107981 */ /* 0x000ee8000c1e1b00 */
[----:B------:R-:W3:Y:S01]  /*0740*/  LDG.E.64 R18, desc[UR10][R26.64] ;  /* 0x0000000a1a127981 */ /* 0x000ee2000c1e1b00 */
[----:B------:R-:W-:-:S03]  /*0750*/  IMAD.WIDE R28, R0, 0x8, R26 ;  /* 0x00000008001c7825 */ /* 0x000fc600078e021a */
[----:B------:R-:W4:Y:S04]  /*0760*/  LDG.E.64 R12, desc[UR10][R6.64+0x10] ;  /* 0x0000100a060c7981 */ /* 0x000f28000c1e1b00 */
[----:B------:R-:W4:Y:S01]  /*0770*/  LDG.E.64 R8, desc[UR10][R28.64] ;  /* 0x0000000a1c087981 */ /* 0x000f22000c1e1b00 */
[----:B0-----:R-:W-:-:S03]  /*0780*/  IMAD.WIDE R14, R0, 0x8, R28 ;  /* 0x00000008000e7825 */ /* 0x001fc600078e021c */
[----:B------:R-:W5:Y:S04]  /*0790*/  LDG.E.64 R10, desc[UR10][R6.64+0x18] ;  /* 0x0000180a060a7981 */ /* 0x000f68000c1e1b00 */
[----:B------:R0:W5:Y:S02]  /*07a0*/  LDG.E.64 R4, desc[UR10][R14.64] ;  /* 0x0000000a0e047981 */ /* 0x000164000c1e1b00 */
[----:B0-----:R-:W-:-:S04]  /*07b0*/  IMAD.WIDE R14, R0, 0x8, R14 ;  /* 0x00000008000e7825 */ /* 0x001fc800078e020e */
[----:B------:R-:W-:-:S04]  /*07c0*/  IMAD.WIDE R26, R0, 0x8, R14 ;  /* 0x00000008001a7825 */ /* 0x000fc800078e020e */
[----:B------:R-:W-:Y:S01]  /*07d0*/  IMAD.WIDE R28, R0, 0x8, R26 ;  /* 0x00000008001c7825 */ /* 0x000fe200078e021a */
[----:B--2---:R-:W-:Y:S01]  /*07e0*/  DFMA R24, R24, R22, R20 ;  /* 0x000000161818722b */ /* 0x004fe20000000014 */
[----:B------:R-:W2:Y:S04]  /*07f0*/  LDG.E.64 R22, desc[UR10][R6.64+0x20] ;  /* 0x0000200a06167981 */ /* 0x000ea8000c1e1b00 */
[----:B------:R-:W2:Y:S03]  /*0800*/  LDG.E.64 R20, desc[UR10][R14.64] ;  /* 0x0000000a0e147981 */ /* 0x000ea6000c1e1b00 */
[----:B---3--:R-:W-:Y:S01]  /*0810*/  DFMA R24, R18, R16, R24 ;  /* 0x000000101218722b */ /* 0x008fe20000000018 */
[----:B------:R-:W3:Y:S04]  /*0820*/  LDG.E.64 R18, desc[UR10][R6.64+0x28] ;  /* 0x0000280a06127981 */ /* 0x000ee8000c1e1b00 */
[----:B------:R-:W3:Y:S03]  /*0830*/  LDG.E.64 R16, desc[UR10][R26.64] ;  /* 0x0000000a1a107981 */ /* 0x000ee6000c1e1b00 */
[----:B----4-:R-:W-:-:S02]  /*0840*/  DFMA R8, R8, R12, R24 ;  /* 0x0000000c0808722b */ /* 0x010fc40000000018 */
[----:B------:R-:W4:Y:S04]  /*0850*/  LDG.E.64 R24, desc[UR10][R6.64+0x30] ;  /* 0x0000300a06187981 */ /* 0x000f28000c1e1b00 */
[----:B------:R0:W4:Y:S04]  /*0860*/  LDG.E.64 R12, desc[UR10][R28.64] ;  /* 0x0000000a1c0c7981 */ /* 0x000128000c1e1b00 */
[----:B------:R-:W4:Y:S01]  /*0870*/  LDG.E.64 R14, desc[UR10][R6.64+0x38] ;  /* 0x0000380a060e7981 */ /* 0x000f22000c1e1b00 */
[----:B0-----:R-:W-:-:S06]  /*0880*/  IMAD.WIDE R28, R0, 0x8, R28 ;  /* 0x00000008001c7825 */ /* 0x001fcc00078e021c */
[----:B------:R-:W4:Y:S01]  /*0890*/  LDG.E.64 R28, desc[UR10][R28.64] ;  /* 0x0000000a1c1c7981 */ /* 0x000f22000c1e1b00 */
[----:B-----5:R-:W-:Y:S01]  /*08a0*/  DFMA R4, R4, R10, R8 ;  /* 0x0000000a0404722b */ /* 0x020fe20000000008 */
[----:B------:R-:W-:-:S07]  /*08b0*/  IADD3 R2, PT, PT, R2, 0x8, RZ ;  /* 0x0000000802027810 */ /* 0x000fce0007ffe0ff */
[----:B--2---:R-:W-:-:S08]  /*08c0*/  DFMA R4, R20, R22, R4 ;  /* 0x000000161404722b */ /* 0x004fd00000000004 */
[----:B---3--:R-:W-:-:S08]  /*08d0*/  DFMA R4, R16, R18, R4 ;  /* 0x000000121004722b */ /* 0x008fd00000000004 */
[----:B----4-:R-:W-:-:S08]  /*08e0*/  DFMA R4, R12, R24, R4 ;  /* 0x000000180c04722b */ /* 0x010fd00000000004 */
[----:B------:R-:W-:-:S11]  /*08f0*/  DFMA R20, R28, R14, R4 ;  /* 0x0000000e1c14722b */ /* 0x000fd60000000004 */
.L_x_5:
        /* <DEDUP_REMOVED lines=9> */
[----:B------:R-:W2:Y:S01]  /*0990*/  LDG.E.64 R4, desc[UR10][R24.64] ;  /* 0x0000000a18047981 */ /* 0x000ea2000c1e1b00 */
        /* <DEDUP_REMOVED lines=8> */
[----:B------:R-:W-:-:S03]  /*0a20*/  IMAD.WIDE R16, R0, 0x8, R28 ;  /* 0x0000000800107825 */ /* 0x000fc600078e021c */
[----:B------:R-:W5:Y:S04]  /*0a30*/  LDG.E.64 R18, desc[UR10][R22.64+0x18] ;  /* 0x0000180a16127981 */ /* 0x000f68000c1e1b00 */
[----:B------:R-:W5:Y:S01]  /*0a40*/  LDG.E.64 R16, desc[UR10][R16.64] ;  /* 0x0000000a10107981 */ /* 0x000f62000c1e1b00 */
[----:B------:R-:W-:Y:S01]  /*0a50*/  IADD3 R2, PT, PT, R2, 0x4, RZ ;  /* 0x0000000402027810 */ /* 0x000fe20007ffe0ff */
[----:B--2---:R-:W-:-:S08]  /*0a60*/  DFMA R4, R4, R6, R20 ;  /* 0x000000060404722b */ /* 0x004fd00000000014 */
[----:B---3--:R-:W-:-:S08]  /*0a70*/  DFMA R4, R10, R8, R4 ;  /* 0x000000080a04722b */ /* 0x008fd00000000004 */
[----:B----4-:R-:W-:-:S08]  /*0a80*/  DFMA R4, R12, R14, R4 ;  /* 0x0000000e0c04722b */ /* 0x010fd00000000004 */
[----:B-----5:R-:W-:-:S11]  /*0a90*/  DFMA R20, R16, R18, R4 ;  /* 0x000000121014722b */ /* 0x020fd60000000004 */
.L_x_6:
[----:B------:R-:W-:Y:S05]  /*0aa0*/  BRA.U !UP1, `(.L_x_2) ;  /* 0x00000001094c7547 */ /* 0x000fea000b800000 */
[----:B------:R-:W0:Y:S01]  /*0ab0*/  LDC.64 R4, c[0x0][0x388] ;  /* 0x0000e200ff047b82 */ /* 0x000e220000000a00 */
[----:B------:R-:W-:Y:S01]  /*0ac0*/  IMAD R11, R2, R0, R3 ;  /* 0x00000000020b7224 */ /* 0x000fe200078e0203 */
[----:B------:R-:W-:-:S06]  /*0ad0*/  UIADD3 UR4, UPT, UPT, -UR4, URZ, URZ ;  /* 0x000000ff04047290 */ /* 0x000fcc000fffe1ff */
[----:B------:R-:W1:Y:S01]  /*0ae0*/  LDC.64 R8, c[0x0][0x380] ;  /* 0x0000e000ff087b82 */ /* 0x000e620000000a00 */
[----:B0-----:R-:W-:-:S03]  /*0af0*/  IMAD.WIDE.U32 R4, R2, 0x8, R4 ;  /* 0x0000000802047825 */ /* 0x001fc600078e0004 */
[----:B------:R-:W-:Y:S02]  /*0b00*/  MOV R10, R4 ;  /* 0x00000004000a7202 */ /* 0x000fe40000000f00 */
[----:B------:R-:W-:-:S07]  /*0b10*/  MOV R13, R5 ;  /* 0x00000005000d7202 */ /* 0x000fce0000000f00 */
.L_x_7:
[----:B-1----:R-:W-:Y:S01]  /*0b20*/  IMAD.WIDE R4, R11, 0x8, R8 ;  /* 0x000000080b047825 */ /* 0x002fe200078e0208 */
[----:B------:R-:W-:Y:S02]  /*0b30*/  MOV R6, R10 ;  /* 0x0000000a00067202 */ /* 0x000fe40000000f00 */
[----:B------:R-:W-:-:S03]  /*0b40*/  MOV R7, R13 ;  /* 0x0000000d00077202 */ /* 0x000fc60000000f00 */
[----:B------:R-:W2:Y:S04]  /*0b50*/  LDG.E.64 R4, desc[UR10][R4.64] ;  /* 0x0000000a04047981 */ /* 0x000ea8000c1e1b00 */
[----:B------:R-:W2:Y:S01]  /*0b60*/  LDG.E.64 R6, desc[UR10][R6.64] ;  /* 0x0000000a06067981 */ /* 0x000ea2000c1e1b00 */
[----:B------:R-:W-:Y:S01]  /*0b70*/  UIADD3 UR4, UPT, UPT, UR4, 0x1, URZ ;  /* 0x0000000104047890 */ /* 0x000fe2000fffe0ff */
[----:B------:R-:W-:Y:S02]  /*0b80*/  IADD3 R10, P0, PT, R10, 0x8, RZ ;  /* 0x000000080a0a7810 */ /* 0x000fe40007f1e0ff */
[----:B------:R-:W-:Y:S01]  /*0b90*/  IADD3 R11, PT, PT, R11, R0, RZ ;  /* 0x000000000b0b7210 */ /* 0x000fe20007ffe0ff */
[----:B------:R-:W-:Y:S01]  /*0ba0*/  UISETP.NE.AND UP0, UPT, UR4, URZ, UPT ;  /* 0x000000ff0400728c */ /* 0x000fe2000bf05270 */
[----:B------:R-:W-:Y:S01]  /*0bb0*/  IADD3.X R13, PT, PT, RZ, R13, RZ, P0, !PT ;  /* 0x0000000dff0d7210 */ /* 0x000fe200007fe4ff */
[----:B--2---:R-:W-:-:S07]  /*0bc0*/  DFMA R20, R4, R6, R20 ;  /* 0x000000060414722b */ /* 0x004fce0000000014 */
[----:B------:R-:W-:Y:S05]  /*0bd0*/  BRA.U UP0, `(.L_x_7) ;  /* 0xfffffffd00d07547 */ /* 0x000fea000b83ffff */
.L_x_2:
[----:B------:R-:W0:Y:S08]  /*0be0*/  LDC.64 R4, c[0x0][0x390] ;  /* 0x0000e400ff047b82 */ /* 0x000e300000000a00 */
[----:B------:R-:W1:Y:S01]  /*0bf0*/  LDC.64 R8, c[0x0][0x398] ;  /* 0x0000e600ff087b82 */ /* 0x000e620000000a00 */
[----:B0-----:R-:W-:-:S06]  /*0c00*/  IMAD.WIDE R4, R3, 0x8, R4 ;  /* 0x0000000803047825 */ /* 0x001fcc00078e0204 */
[----:B------:R-:W2:Y:S01]  /*0c10*/  LDG.E.64 R4, desc[UR10][R4.64] ;  /* 0x0000000a04047981 */ /* 0x000ea2000c1e1b00 */
[----:B------:R-:W-:Y:S01]  /*0c20*/  MOV R6, RZ ;  /* 0x000000ff00067202 */ /* 0x000fe20000000f00 */
[----:B-1----:R-:W-:Y:S01]  /*0c30*/  IMAD.WIDE R2, R3, 0x8, R8 ;  /* 0x0000000803027825 */ /* 0x002fe200078e0208 */
[----:B--2---:R-:W-:-:S06]  /*0c40*/  DSETP.GT.AND P0, PT, R4, RZ, PT ;  /* 0x000000ff0400722a */ /* 0x004fcc0003f04000 */
[----:B------:R-:W-:-:S06]  /*0c50*/  FSEL R7, RZ, 1.875, !P0 ;  /* 0x3ff00000ff077808 */ /* 0x000fcc0004000000 */
[----:B------:R-:W-:-:S07]  /*0c60*/  DMUL R20, R20, R6 ;  /* 0x0000000614147228 */ /* 0x000fce0000000000 */
[----:B------:R-:W-:Y:S01]  /*0c70*/  STG.E.64 desc[UR10][R2.64], R20 ;  /* 0x0000001402007986 */ /* 0x000fe2000c101b0a */
[----:B------:R-:W-:Y:S05]  /*0c80*/  EXIT ;  /* 0x000000000000794d */ /* 0x000fea0003800000 */
.L_x_8:
        /* <DEDUP_REMOVED lines=15> */
.L_x_32:


//--------------------- .text._Z20outputGradientKernelPdS_S_i --------------------------
	.section	.text._Z20outputGradientKernelPdS_S_i,"ax",@progbits
	.align	128
        .global         _Z20outputGradientKernelPdS_S_i
        .type           _Z20outputGradientKernelPdS_S_i,@function
        .size           _Z20outputGradientKernelPdS_S_i,(.L_x_33 - _Z20outputGradientKernelPdS_S_i)
        .other          _Z20outputGradientKernelPdS_S_i,@"STO_CUDA_ENTRY STV_DEFAULT"
_Z20outputGradientKernelPdS_S_i:
.text._Z20outputGradientKernelPdS_S_i:
        /* <DEDUP_REMOVED lines=9> */
[----:B------:R-:W1:Y:S07]  /*0090*/  LDCU.64 UR4, c[0x0][0x358] ;  /* 0x00006b00ff0477ac */ /* 0x000e6e0008000a00 */
[----:B------:R-:W2:Y:S08]  /*00a0*/  LDC.64 R4, c[0x0][0x388] ;  /* 0x0000e200ff047b82 */ /* 0x000eb00000000a00 */
[----:B------:R-:W3:Y:S01]  /*00b0*/  LDC.64 R8, c[0x0][0x390] ;  /* 0x0000e400ff087b82 */ /* 0x000ee20000000a00 */
[----:B0-----:R-:W-:-:S06]  /*00c0*/  IMAD.WIDE R2, R11, 0x8, R2 ;  /* 0x000000080b027825 */ /* 0x001fcc00078e0202 */
[----:B-1----:R-:W4:Y:S01]  /*00d0*/  LDG.E.64 R2, desc[UR4][R2.64] ;  /* 0x0000000402027981 */ /* 0x002f22000c1e1b00 */
[----:B--2---:R-:W-:-:S06]  /*00e0*/  IMAD.WIDE R4, R11, 0x8, R4 ;  /* 0x000000080b047825 */ /* 0x004fcc00078e0204 */
[----:B------:R-:W4:Y:S01]  /*00f0*/  LDG.E.64 R4, desc[UR4][R4.64] ;  /* 0x0000000404047981 */ /* 0x000f22000c1e1b00 */
[----:B---3--:R-:W-:Y:S01]  /*0100*/  IMAD.WIDE R8, R11, 0x8, R8 ;  /* 0x000000080b087825 */ /* 0x008fe200078e0208 */
[----:B----4-:R-:W-:-:S07]  /*0110*/  DADD R6, R2, -R4 ;  /* 0x0000000002067229 */ /* 0x010fce0000000804 */
[----:B------:R-:W-:Y:S01]  /*0120*/  STG.E.64 desc[UR4][R8.64], R6 ;  /* 0x0000000608007986 */ /* 0x000fe2000c101b04 */
[----:B------:R-:W-:Y:S05]  /*0130*/  EXIT ;  /* 0x000000000000794d */ /* 0x000fea0003800000 */
.L_x_9:
        /* <DEDUP_REMOVED lines=12> */
.L_x_33:


//--------------------- .text._Z22softmaxNormalizeKernelPddi --------------------------
	.section	.text._Z22softmaxNormalizeKernelPddi,"ax",@progbits
	.align	128
        .global         _Z22softmaxNormalizeKernelPddi
        .type           _Z22softmaxNormalizeKernelPddi,@function
        .size           _Z22softmaxNormalizeKernelPddi,(.L_x_29 - _Z22softmaxNormalizeKernelPddi)
        .other          _Z22softmaxNormalizeKernelPddi,@"STO_CUDA_ENTRY STV_DEFAULT"
_Z22softmaxNormalizeKernelPddi:
.text._Z22softmaxNormalizeKernelPddi:
        /* <DEDUP_REMOVED lines=10> */
[----:B------:R-:W2:Y:S06]  /*00a0*/  LDCU UR6, c[0x0][0x38c] ;  /* 0x00007180ff0677ac */ /* 0x000eac0008000800 */
[----:B------:R-:W3:Y:S01]  /*00b0*/  LDC.64 R8, c[0x0][0x388] ;  /* 0x0000e200ff087b82 */ /* 0x000ee20000000a00 */
[----:B0-----:R-:W-:-:S05]  /*00c0*/  IMAD.WIDE R4, R3, 0x8, R4 ;  /* 0x0000000803047825 */ /* 0x001fca00078e0204 */
[----:B-1----:R-:W4:Y:S01]  /*00d0*/  LDG.E.64 R10, desc[UR4][R4.64] ;  /* 0x00000004040a7981 */ /* 0x002f22000c1e1b00 */
[----:B--2---:R-:W3:Y:S01]  /*00e0*/  MUFU.RCP64H R3, UR6 ;  /* 0x0000000600037d08 */ /* 0x004ee20008001800 */
[----:B------:R-:W-:Y:S01]  /*00f0*/  IMAD.MOV.U32 R2, RZ, RZ, 0x1 ;  /* 0x00000001ff027424 */ /* 0x000fe200078e00ff */
[----:B------:R-:W-:Y:S05]  /*0100*/  BSSY.RECONVERGENT B0, `(.L_x_10) ;  /* 0x0000011000007945 */ /* 0x000fea0003800200 */
[----:B---3--:R-:W-:-:S08]  /*0110*/  DFMA R6, R2, -R8, 1 ;  /* 0x3ff000000206742b */ /* 0x008fd00000000808 */
[----:B------:R-:W-:-:S08]  /*0120*/  DFMA R6, R6, R6, R6 ;  /* 0x000000060606722b */ /* 0x000fd00000000006 */
[----:B------:R-:W-:-:S08]  /*0130*/  DFMA R6, R2, R6, R2 ;  /* 0x000000060206722b */ /* 0x000fd00000000002 */
[----:B------:R-:W-:-:S08]  /*0140*/  DFMA R2, R6, -R8, 1 ;  /* 0x3ff000000602742b */ /* 0x000fd00000000808 */
[----:B------:R-:W-:-:S08]  /*0150*/  DFMA R2, R6, R2, R6 ;  /* 0x000000020602722b */ /* 0x000fd00000000006 */
[----:B----4-:R-:W-:Y:S01]  /*0160*/  DMUL R6, R10, R2 ;  /* 0x000000020a067228 */ /* 0x010fe20000000000 */
[----:B------:R-:W-:-:S07]  /*0170*/  FSETP.GEU.AND P1, PT, |R11|, 6.5827683646048100446e-37, PT ;  /* 0x036000000b00780b */ /* 0x000fce0003f2e200 */
[----:B------:R-:W-:-:S08]  /*0180*/  DFMA R8, R6, -R8, R10 ;  /* 0x800000080608722b */ /* 0x000fd0000000000a */
[----:B------:R-:W-:-:S10]  /*0190*/  DFMA R2, R2, R8, R6 ;  /* 0x000000080202722b */ /* 0x000fd40000000006 */
[----:B------:R-:W-:-:S05]  /*01a0*/  FFMA R0, RZ, UR6, R3 ;  /* 0x00000006ff007c23 */ /* 0x000fca0008000003 */
[----:B------:R-:W-:-:S13]  /*01b0*/  FSETP.GT.AND P0, PT, |R0|, 1.469367938527859385e-39, PT ;  /* 0x001000000000780b */ /* 0x000fda0003f04200 */
[----:B------:R-:W-:Y:S05]  /*01c0*/  @P0 BRA P1, `(.L_x_11) ;  /* 0x0000000000100947 */ /* 0x000fea0000800000 */
[----:B------:R-:W-:-:S07]  /*01d0*/  MOV R0, 0x1f0 ;  /* 0x000001f000007802 */ /* 0x000fce0000000f00 */
[----:B------:R-:W-:Y:S05]  /*01e0*/  CALL.REL.NOINC `($__internal_0_$__cuda_sm20_div_rn_f64_full) ;  /* 0x0000000000147944 */ /* 0x000fea0003c00000 */
[----:B------:R-:W-:Y:S02]  /*01f0*/  IMAD.MOV.U32 R2, RZ, RZ, R12 ;  /* 0x000000ffff027224 */ /* 0x000fe400078e000c */
[----:B------:R-:W-:-:S07]  /*0200*/  IMAD.MOV.U32 R3, RZ, RZ, R13 ;  /* 0x000000ffff037224 */ /* 0x000fce00078e000d */
.L_x_11:
[----:B------:R-:W-:Y:S05]  /*0210*/  BSYNC.RECONVERGENT B0 ;  /* 0x0000000000007941 */ /* 0x000fea0003800200 */
.L_x_10:
[----:B------:R-:W-:Y:S01]  /*0220*/  STG.E.64 desc[UR4][R4.64], R2 ;  /* 0x0000000204007986 */ /* 0x000fe2000c101b04 */
[----:B------:R-:W-:Y:S05]  /*0230*/  EXIT ;  /* 0x000000000000794d */ /* 0x000fea0003800000 */
        .weak           $__internal_0_$__cuda_sm20_div_rn_f64_full
        .type           $__internal_0_$__cuda_sm20_div_rn_f64_full,@function
        .size           $__internal_0_$__cuda_sm20_div_rn_f64_full,(.L_x_29 - $__internal_0_$__cuda_sm20_div_rn_f64_full)
$__internal_0_$__cuda_sm20_div_rn_f64_full:
[----:B------:R-:W0:Y:S01]  /*0240*/  LDC.64 R2, c[0x0][0x388] ;  /* 0x0000e200ff027b82 */ /* 0x000e220000000a00 */
[C---:B------:R-:W-:Y:S01]  /*0250*/  FSETP.GEU.AND P2, PT, |R11|.reuse, 1.469367938527859385e-39, PT ;  /* 0x001000000b00780b */ /* 0x040fe20003f4e200 */
[----:B------:R-:W-:Y:S01]  /*0260*/  IMAD.MOV.U32 R16, RZ, RZ, 0x1ca00000 ;  /* 0x1ca00000ff107424 */ /* 0x000fe200078e00ff */
[----:B------:R-:W-:Y:S01]  /*0270*/  LOP3.LUT R12, R11, 0x7ff00000, RZ, 0xc0, !PT ;  /* 0x7ff000000b0c7812 */ /* 0x000fe200078ec0ff */
[----:B------:R-:W-:Y:S01]  /*0280*/  BSSY.RECONVERGENT B1, `(.L_x_12) ;  /* 0x0000051000017945 */ /* 0x000fe20003800200 */
[C---:B0-----:R-:W-:Y:S02]  /*0290*/  FSETP.GEU.AND P0, PT, |R3|.reuse, 1.469367938527859385e-39, PT ;  /* 0x001000000300780b */ /* 0x041fe40003f0e200 */
[C---:B------:R-:W-:Y:S02]  /*02a0*/  LOP3.LUT R6, R3.reuse, 0x800fffff, RZ, 0xc0, !PT ;  /* 0x800fffff03067812 */ /* 0x040fe400078ec0ff */
[----:B------:R-:W-:Y:S02]  /*02b0*/  LOP3.LUT R13, R3, 0x7ff00000, RZ, 0xc0, !PT ;  /* 0x7ff00000030d7812 */ /* 0x000fe400078ec0ff */
[----:B------:R-:W-:Y:S01]  /*02c0*/  LOP3.LUT R7, R6, 0x3ff00000, RZ, 0xfc, !PT ;  /* 0x3ff0000006077812 */ /* 0x000fe200078efcff */
[----:B------:R-:W-:Y:S01]  /*02d0*/  IMAD.MOV.U32 R6, RZ, RZ, R2 ;  /* 0x000000ffff067224 */ /* 0x000fe200078e0002 */
[----:B------:R-:W-:Y:S01]  /*02e0*/  ISETP.GE.U32.AND P1, PT, R12, R13, PT ;  /* 0x0000000d0c00720c */ /* 0x000fe20003f26070 */
[----:B------:R-:W-:-:S04]  /*02f0*/  IMAD.MOV.U32 R23, RZ, RZ, R13 ;  /* 0x000000ffff177224 */ /* 0x000fc800078e000d */
[----:B------:R-:W0:Y:S02]  /*0300*/  @!P0 LDC.64 R8, c[0x0][0x388] ;  /* 0x0000e200ff088b82 */ /* 0x000e240000000a00 */
[----:B0-----:R-:W-:Y:S01]  /*0310*/  @!P0 DMUL R6, R8, 8.98846567431157953865e+307 ;  /* 0x7fe0000008068828 */ /* 0x001fe20000000000 */
[----:B------:R-:W-:-:S05]  /*0320*/  IMAD.MOV.U32 R8, RZ, RZ, 0x1 ;  /* 0x00000001ff087424 */ /* 0x000fca00078e00ff */
[----:B------:R-:W0:Y:S04]  /*0330*/  MUFU.RCP64H R9, R7 ;  /* 0x0000000700097308 */ /* 0x000e280000001800 */
[----:B------:R-:W-:-:S05]  /*0340*/  @!P0 LOP3.LUT R23, R7, 0x7ff00000, RZ, 0xc0, !PT ;  /* 0x7ff0000007178812 */ /* 0x000fca00078ec0ff */
[----:B------:R-:W-:Y:S01]  /*0350*/  VIADD R24, R23, 0xffffffff ;  /* 0xffffffff17187836 */ /* 0x000fe20000000000 */
[----:B0-----:R-:W-:-:S08]  /*0360*/  DFMA R14, R8, -R6, 1 ;  /* 0x3ff00000080e742b */ /* 0x001fd00000000806 */
[----:B------:R-:W-:-:S08]  /*0370*/  DFMA R14, R14, R14, R14 ;  /* 0x0000000e0e0e722b */ /* 0x000fd0000000000e */
[----:B------:R-:W-:Y:S01]  /*0380*/  DFMA R18, R8, R14, R8 ;  /* 0x0000000e0812722b */ /* 0x000fe20000000008 */
[----:B------:R-:W-:Y:S01]  /*0390*/  SEL R15, R16, 0x63400000, !P1 ;  /* 0x63400000100f7807 */ /* 0x000fe20004800000 */
[----:B------:R-:W-:Y:S02]  /*03a0*/  IMAD.MOV.U32 R8, RZ, RZ, R10 ;  /* 0x000000ffff087224 */ /* 0x000fe400078e000a */
[----:B------:R-:W-:Y:S01]  /*03b0*/  IMAD.MOV.U32 R14, RZ, RZ, R12 ;  /* 0x000000ffff0e7224 */ /* 0x000fe200078e000c */
[C-C-:B------:R-:W-:Y:S02]  /*03c0*/  @!P2 LOP3.LUT R16, R15.reuse, 0x80000000, R11.reuse, 0xf8, !PT ;  /* 0x800000000f10a812 */ /* 0x140fe400078ef80b */
[----:B------:R-:W-:Y:S01]  /*03d0*/  LOP3.LUT R9, R15, 0x800fffff, R11, 0xf8, !PT ;  /* 0x800fffff0f097812 */ /* 0x000fe200078ef80b */
[----:B------:R-:W-:Y:S01]  /*03e0*/  DFMA R20, R18, -R6, 1 ;  /* 0x3ff000001214742b */ /* 0x000fe20000000806 */
[----:B------:R-:W-:Y:S01]  /*03f0*/  @!P2 LOP3.LUT R17, R16, 0x100000, RZ, 0xfc, !PT ;  /* 0x001000001011a812 */ /* 0x000fe200078efcff */
[----:B------:R-:W-:-:S06]  /*0400*/  @!P2 IMAD.MOV.U32 R16, RZ, RZ, RZ ;  /* 0x000000ffff10a224 */ /* 0x000fcc00078e00ff */
[----:B------:R-:W-:Y:S02]  /*0410*/  @!P2 DFMA R8, R8, 2, -R16 ;  /* 0x400000000808a82b */ /* 0x000fe40000000810 */
[----:B------:R-:W-:-:S08]  /*0420*/  DFMA R16, R18, R20, R18 ;  /* 0x000000141210722b */ /* 0x000fd00000000012 */
[----:B------:R-:W-:Y:S01]  /*0430*/  @!P2 LOP3.LUT R14, R9, 0x7ff00000, RZ, 0xc0, !PT ;  /* 0x7ff00000090ea812 */ /* 0x000fe200078ec0ff */
[----:B------:R-:W-:-:S04]  /*0440*/  DMUL R18, R16, R8 ;  /* 0x0000000810127228 */ /* 0x000fc80000000000 */
[----:B------:R-:W-:-:S04]  /*0450*/  VIADD R22, R14, 0xffffffff ;  /* 0xffffffff0e167836 */ /* 0x000fc80000000000 */
[----:B------:R-:W-:Y:S01]  /*0460*/  DFMA R20, R18, -R6, R8 ;  /* 0x800000061214722b */ /* 0x000fe20000000008 */
[----:B------:R-:W-:-:S04]  /*0470*/  ISETP.GT.U32.AND P0, PT, R22, 0x7feffffe, PT ;  /* 0x7feffffe1600780c */ /* 0x000fc80003f04070 */
[----:B------:R-:W-:-:S03]  /*0480*/  ISETP.GT.U32.OR P0, PT, R24, 0x7feffffe, P0 ;  /* 0x7feffffe1800780c */ /* 0x000fc60000704470 */
[----:B------:R-:W-:-:S10]  /*0490*/  DFMA R16, R16, R20, R18 ;  /* 0x000000141010722b */ /* 0x000fd40000000012 */
[----:B------:R-:W-:Y:S05]  /*04a0*/  @P0 BRA `(.L_x_13) ;  /* 0x0000000000600947 */ /* 0x000fea0003800000 */
[----:B------:R-:W-:Y:S01]  /*04b0*/  VIADDMNMX R12, R12, -R13, 0xb9600000, !PT ;  /* 0xb96000000c0c7446 */ /* 0x000fe2000780090d */
[----:B------:R-:W-:-:S03]  /*04c0*/  IMAD.MOV.U32 R10, RZ, RZ, RZ ;  /* 0x000000ffff0a7224 */ /* 0x000fc600078e00ff */
[----:B------:R-:W-:-:S05]  /*04d0*/  VIMNMX R12, PT, PT, R12, 0x46a00000, PT ;  /* 0x46a000000c0c7848 */ /* 0x000fca0003fe0100 */
[----:B------:R-:W-:-:S04]  /*04e0*/  IMAD.IADD R15, R12, 0x1, -R15 ;  /* 0x000000010c0f7824 */ /* 0x000fc800078e0a0f */
[----:B------:R-:W-:-:S06]  /*04f0*/  VIADD R11, R15, 0x7fe00000 ;  /* 0x7fe000000f0b7836 */ /* 0x000fcc0000000000 */
[----:B------:R-:W-:-:S10]  /*0500*/  DMUL R12, R16, R10 ;  /* 0x0000000a100c7228 */ /* 0x000fd40000000000 */
[----:B------:R-:W-:-:S13]  /*0510*/  FSETP.GTU.AND P0, PT, |R13|, 1.469367938527859385e-39, PT ;  /* 0x001000000d00780b */ /* 0x000fda0003f0c200 */
[----:B------:R-:W-:Y:S05]  /*0520*/  @P0 BRA `(.L_x_14) ;  /* 0x0000000000980947 */ /* 0x000fea0003800000 */
[----:B------:R-:W-:Y:S01]  /*0530*/  DFMA R6, R16, -R6, R8 ;  /* 0x800000061006722b */ /* 0x000fe20000000008 */
[----:B------:R-:W-:-:S09]  /*0540*/  IMAD.MOV.U32 R10, RZ, RZ, RZ ;  /* 0x000000ffff0a7224 */ /* 0x000fd200078e00ff */
[C---:B------:R-:W-:Y:S02]  /*0550*/  FSETP.NEU.AND P0, PT, R7.reuse, RZ, PT ;  /* 0x000000ff0700720b */ /* 0x040fe40003f0d000 */
[----:B------:R-:W-:-:S04]  /*0560*/  LOP3.LUT R9, R7, 0x80000000, R3, 0x48, !PT ;  /* 0x8000000007097812 */ /* 0x000fc800078e4803 */
[----:B------:R-:W-:-:S07]  /*0570*/  LOP3.LUT R11, R9, R11, RZ, 0xfc, !PT ;  /* 0x0000000b090b7212 */ /* 0x000fce00078efcff */
[----:B------:R-:W-:Y:S05]  /*0580*/  @!P0 BRA `(.L_x_14) ;  /* 0x0000000000808947 */ /* 0x000fea0003800000 */
[----:B------:R-:W-:Y:S01]  /*0590*/  IMAD.MOV R3, RZ, RZ, -R15 ;  /* 0x000000ffff037224 */ /* 0x000fe200078e0a0f */
[----:B------:R-:W-:Y:S01]  /*05a0*/  DMUL.RP R10, R16, R10 ;  /* 0x0000000a100a7228 */ /* 0x000fe20000008000 */
[----:B------:R-:W-:Y:S01]  /*05b0*/  IMAD.MOV.U32 R2, RZ, RZ, RZ ;  /* 0x000000ffff027224 */ /* 0x000fe200078e00ff */
[----:B------:R-:W-:-:S05]  /*05c0*/  IADD3 R15, PT, PT, -R15, -0x43300000, RZ ;  /* 0xbcd000000f0f7810 */ /* 0x000fca0007ffe1ff */
[----:B------:R-:W-:-:S03]  /*05d0*/  DFMA R2, R12, -R2, R16 ;  /* 0x800000020c02722b */ /* 0x000fc60000000010 */
[----:B------:R-:W-:-:S07]  /*05e0*/  LOP3.LUT R9, R11, R9, RZ, 0x3c, !PT ;  /* 0x000000090b097212 */ /* 0x000fce00078e3cff */
[----:B------:R-:W-:-:S04]  /*05f0*/  FSETP.NEU.AND P0, PT, |R3|, R15, PT ;  /* 0x0000000f0300720b */ /* 0x000fc80003f0d200 */
[----:B------:R-:W-:Y:S02]  /*0600*/  FSEL R12, R10, R12, !P0 ;  /* 0x0000000c0a0c7208 */ /* 0x000fe40004000000 */
[----:B------:R-:W-:Y:S01]  /*0610*/  FSEL R13, R9, R13, !P0 ;  /* 0x0000000d090d7208 */ /* 0x000fe20004000000 */
[----:B------:R-:W-:Y:S06]  /*0620*/  BRA `(.L_x_14) ;  /* 0x0000000000587947 */ /* 0x000fec0003800000 */
.L_x_13:
[----:B------:R-:W-:-:S14]  /*0630*/  DSETP.NAN.AND P0, PT, R10, R10, PT ;  /* 0x0000000a0a00722a */ /* 0x000fdc0003f08000 */
[----:B------:R-:W-:Y:S05]  /*0640*/  @P0 BRA `(.L_x_15) ;  /* 0x0000000000480947 */ /* 0x000fea0003800000 */
[----:B------:R-:W0:Y:S02]  /*0650*/  LDC.64 R6, c[0x0][0x388] ;  /* 0x0000e200ff067b82 */ /* 0x000e240000000a00 */
[----:B0-----:R-:W-:-:S14]  /*0660*/  DSETP.NAN.AND P0, PT, R6, R6, PT ;  /* 0x000000060600722a */ /* 0x001fdc0003f08000 */
[----:B------:R-:W-:Y:S05]  /*0670*/  @P0 BRA `(.L_x_16) ;  /* 0x0000000000300947 */ /* 0x000fea0003800000 */
[----:B------:R-:W-:Y:S01]  /*0680*/  ISETP.NE.AND P0, PT, R14, R23, PT ;  /* 0x000000170e00720c */ /* 0x000fe20003f05270 */
[----:B------:R-:W-:Y:S02]  /*0690*/  IMAD.MOV.U32 R12, RZ, RZ, 0x0 ;  /* 0x00000000ff0c7424 */ /* 0x000fe400078e00ff */
[----:B------:R-:W-:-:S10]  /*06a0*/  IMAD.MOV.U32 R13, RZ, RZ, -0x80000 ;  /* 0xfff80000ff0d7424 */ /* 0x000fd400078e00ff */
[----:B------:R-:W-:Y:S05]  /*06b0*/  @!P0 BRA `(.L_x_14) ;  /* 0x0000000000348947 */ /* 0x000fea0003800000 */
[----:B------:R-:W-:Y:S02]  /*06c0*/  ISETP.NE.AND P0, PT, R14, 0x7ff00000, PT ;  /* 0x7ff000000e00780c */ /* 0x000fe40003f05270 */
[----:B------:R-:W-:Y:S02]  /*06d0*/  LOP3.LUT R13, R11, 0x80000000, R3, 0x48, !PT ;  /* 0x800000000b0d7812 */ /* 0x000fe400078e4803 */
[----:B------:R-:W-:-:S13]  /*06e0*/  ISETP.EQ.OR P0, PT, R23, RZ, !P0 ;  /* 0x000000ff1700720c */ /* 0x000fda0004702670 */
[----:B------:R-:W-:Y:S01]  /*06f0*/  @P0 LOP3.LUT R2, R13, 0x7ff00000, RZ, 0xfc, !PT ;  /* 0x7ff000000d020812 */ /* 0x000fe200078efcff */
[----:B------:R-:W-:Y:S02]  /*0700*/  @!P0 IMAD.MOV.U32 R12, RZ, RZ, RZ ;  /* 0x000000ffff0c8224 */ /* 0x000fe400078e00ff */
[----:B------:R-:W-:Y:S02]  /*0710*/  @P0 IMAD.MOV.U32 R12, RZ, RZ, RZ ;  /* 0x000000ffff0c0224 */ /* 0x000fe400078e00ff */
[----:B------:R-:W-:Y:S01]  /*0720*/  @P0 IMAD.MOV.U32 R13, RZ, RZ, R2 ;  /* 0x000000ffff0d0224 */ /* 0x000fe200078e0002 */
[----:B------:R-:W-:Y:S06]  /*0730*/  BRA `(.L_x_14) ;  /* 0x0000000000147947 */ /* 0x000fec0003800000 */
.L_x_16:
[----:B------:R-:W-:Y:S01]  /*0740*/  LOP3.LUT R13, R3, 0x80000, RZ, 0xfc, !PT ;  /* 0x00080000030d7812 */ /* 0x000fe200078efcff */
[----:B------:R-:W-:Y:S01]  /*0750*/  IMAD.MOV.U32 R12, RZ, RZ, R2 ;  /* 0x000000ffff0c7224 */ /* 0x000fe200078e0002 */
[----:B------:R-:W-:Y:S06]  /*0760*/  BRA `(.L_x_14) ;  /* 0x0000000000087947 */ /* 0x000fec0003800000 */
.L_x_15:
[----:B------:R-:W-:Y:S01]  /*0770*/  LOP3.LUT R13, R11, 0x80000, RZ, 0xfc, !PT ;  /* 0x000800000b0d7812 */ /* 0x000fe200078efcff */
[----:B------:R-:W-:-:S07]  /*0780*/  IMAD.MOV.U32 R12, RZ, RZ, R10 ;  /* 0x000000ffff0c7224 */ /* 0x000fce00078e000a */
.L_x_14:
[----:B------:R-:W-:Y:S05]  /*0790*/  BSYNC.RECONVERGENT B1 ;  /* 0x0000000000017941 */ /* 0x000fea0003800200 */
.L_x_12:
[----:B------:R-:W-:Y:S02]  /*07a0*/  IMAD.MOV.U32 R2, RZ, RZ, R0 ;  /* 0x000000ffff027224 */ /* 0x000fe400078e0000 */
[----:B------:R-:W-:-:S04]  /*07b0*/  IMAD.MOV.U32 R3, RZ, RZ, 0x0 ;  /* 0x00000000ff037424 */ /* 0x000fc800078e00ff */
[----:B------:R-:W-:Y:S05]  /*07c0*/  RET.REL.NODEC R2 `(_Z22softmaxNormalizeKernelPddi) ;  /* 0xfffffff8020c7950 */ /* 0x000fea0003c3ffff */
.L_x_17:
        /* <DEDUP_REMOVED lines=11> */
.L_x_29:


//--------------------- .text._Z16softmaxExpKernelPdi --------------------------
	.section	.text._Z16softmaxExpKernelPdi,"ax",@progbits
	.align	128
        .global         _Z16softmaxExpKernelPdi
        .type           _Z16softmaxExpKernelPdi,@function
        .size           _Z16softmaxExpKernelPdi,(.L_x_35 - _Z16softmaxExpKernelPdi)
        .other          _Z16softmaxExpKernelPdi,@"STO_CUDA_ENTRY STV_DEFAULT"
_Z16softmaxExpKernelPdi:
.text._Z16softmaxExpKernelPdi:
        /* <DEDUP_REMOVED lines=10> */
[----:B0-----:R-:W-:-:S05]  /*00a0*/  IMAD.WIDE R2, R5, 0x8, R2 ;  /* 0x0000000805027825 */ /* 0x001fca00078e0202 */
[----:B-1----:R-:W2:Y:S01]  /*00b0*/  LDG.E.64 R4, desc[UR4][R2.64] ;  /* 0x0000000402047981 */ /* 0x002ea2000c1e1b00 */
[----:B------:R-:W-:Y:S01]  /*00c0*/  IMAD.MOV.U32 R6, RZ, RZ, 0x652b82fe ;  /* 0x652b82feff067424 */ /* 0x000fe200078e00ff */
[----:B------:R-:W-:Y:S01]  /*00d0*/  UMOV UR6, 0xfefa39ef ;  /* 0xfefa39ef00067882 */ /* 0x000fe20000000000 */
[----:B------:R-:W-:Y:S01]  /*00e0*/  IMAD.MOV.U32 R7, RZ, RZ, 0x3ff71547 ;  /* 0x3ff71547ff077424 */ /* 0x000fe200078e00ff */
[----:B------:R-:W-:Y:S01]  /*00f0*/  UMOV UR7, 0x3fe62e42 ;  /* 0x3fe62e4200077882 */ /* 0x000fe20000000000 */
[----:B------:R-:W-:Y:S04]  /*0100*/  BSSY.RECONVERGENT B0, `(.L_x_18) ;  /* 0x0000036000007945 */ /* 0x000fe80003800200 */
[----:B--2---:R-:W-:Y:S01]  /*0110*/  DFMA R6, R4, R6, 6.75539944105574400000e+15 ;  /* 0x433800000406742b */ /* 0x004fe20000000006 */
[----:B------:R-:W-:-:S07]  /*0120*/  FSETP.GEU.AND P0, PT, |R5|, 4.1917929649353027344, PT ;  /* 0x4086232b0500780b */ /* 0x000fce0003f0e200 */
[----:B------:R-:W-:-:S08]  /*0130*/  DADD R8, R6, -6.75539944105574400000e+15 ;  /* 0xc338000006087429 */ /* 0x000fd00000000000 */
[----:B------:R-:W-:Y:S01]  /*0140*/  DFMA R10, R8, -UR6, R4 ;  /* 0x80000006080a7c2b */ /* 0x000fe20008000004 */
[----:B------:R-:W-:Y:S01]  /*0150*/  UMOV UR6, 0x3b39803f ;  /* 0x3b39803f00067882 */ /* 0x000fe20000000000 */
[----:B------:R-:W-:-:S06]  /*0160*/  UMOV UR7, 0x3c7abc9e ;  /* 0x3c7abc9e00077882 */ /* 0x000fcc0000000000 */
[----:B------:R-:W-:Y:S01]  /*0170*/  DFMA R8, R8, -UR6, R10 ;  /* 0x8000000608087c2b */ /* 0x000fe2000800000a */
[----:B------:R-:W-:Y:S01]  /*0180*/  UMOV UR6, 0x69ce2bdf ;  /* 0x69ce2bdf00067882 */ /* 0x000fe20000000000 */
[----:B------:R-:W-:Y:S01]  /*0190*/  IMAD.MOV.U32 R10, RZ, RZ, -0x35dec16 ;  /* 0xfca213eaff0a7424 */ /* 0x000fe200078e00ff */
[----:B------:R-:W-:Y:S01]  /*01a0*/  MOV R11, 0x3e928af3 ;  /* 0x3e928af3000b7802 */ /* 0x000fe20000000f00 */
[----:B------:R-:W-:-:S05]  /*01b0*/  UMOV UR7, 0x3e5ade15 ;  /* 0x3e5ade1500077882 */ /* 0x000fca0000000000 */
[----:B------:R-:W-:Y:S01]  /*01c0*/  DFMA R10, R8, UR6, R10 ;  /* 0x00000006080a7c2b */ /* 0x000fe2000800000a */
[----:B------:R-:W-:Y:S01]  /*01d0*/  UMOV UR6, 0x62401315 ;  /* 0x6240131500067882 */ /* 0x000fe20000000000 */
[----:B------:R-:W-:-:S06]  /*01e0*/  UMOV UR7, 0x3ec71dee ;  /* 0x3ec71dee00077882 */ /* 0x000fcc0000000000 */
[----:B------:R-:W-:Y:S01]  /*01f0*/  DFMA R10, R8, R10, UR6 ;  /* 0x00000006080a7e2b */ /* 0x000fe2000800000a */
        /* <DEDUP_REMOVED lines=20> */
[----:B------:R-:W-:-:S08]  /*0340*/  DFMA R10, R8, R10, UR6 ;  /* 0x00000006080a7e2b */ /* 0x000fd0000800000a */
[----:B------:R-:W-:-:S08]  /*0350*/  DFMA R10, R8, R10, 1 ;  /* 0x3ff00000080a742b */ /* 0x000fd0000000000a */
[----:B------:R-:W-:-:S10]  /*0360*/  DFMA R10, R8, R10, 1 ;  /* 0x3ff00000080a742b */ /* 0x000fd4000000000a */
[----:B------:R-:W-:Y:S02]  /*0370*/  IMAD R9, R6, 0x100000, R11 ;  /* 0x0010000006097824 */ /* 0x000fe400078e020b */
[----:B------:R-:W-:Y:S01]  /*0380*/  IMAD.MOV.U32 R8, RZ, RZ, R10 ;  /* 0x000000ffff087224 */ /* 0x000fe200078e000a */
[----:B------:R-:W-:Y:S06]  /*0390*/  @!P0 BRA `(.L_x_19) ;  /* 0x0000000000308947 */ /* 0x000fec0003800000 */
[----:B------:R-:W-:Y:S01]  /*03a0*/  FSETP.GEU.AND P1, PT, |R5|, 4.2275390625, PT ;  /* 0x408748000500780b */ /* 0x000fe20003f2e200 */
[C---:B------:R-:W-:Y:S02]  /*03b0*/  DADD R8, R4.reuse, +INF ;  /* 0x7ff0000004087429 */ /* 0x040fe40000000000 */
[----:B------:R-:W-:-:S08]  /*03c0*/  DSETP.GEU.AND P0, PT, R4, RZ, PT ;  /* 0x000000ff0400722a */ /* 0x000fd00003f0e000 */
[----:B------:R-:W-:Y:S02]  /*03d0*/  FSEL R8, R8, RZ, P0 ;  /* 0x000000ff08087208 */ /* 0x000fe40000000000 */
[----:B------:R-:W-:Y:S02]  /*03e0*/  @!P1 LEA.HI R0, R6, R6, RZ, 0x1 ;  /* 0x0000000606009211 */ /* 0x000fe400078f08ff */
[----:B------:R-:W-:Y:S02]  /*03f0*/  FSEL R9, R9, RZ, P0 ;  /* 0x000000ff09097208 */ /* 0x000fe40000000000 */
[----:B------:R-:W-:-:S04]  /*0400*/  @!P1 SHF.R.S32.HI R5, RZ, 0x1, R0 ;  /* 0x00000001ff059819 */ /* 0x000fc80000011400 */
[----:B------:R-:W-:Y:S01]  /*0410*/  @!P1 IADD3 R4, PT, PT, R6, -R5, RZ ;  /* 0x8000000506049210 */ /* 0x000fe20007ffe0ff */
[----:B------:R-:W-:-:S03]  /*0420*/  @!P1 IMAD R11, R5, 0x100000, R11 ;  /* 0x00100000050b9824 */ /* 0x000fc600078e020b */
[----:B------:R-:W-:Y:S02]  /*0430*/  @!P1 LEA R5, R4, 0x3ff00000, 0x14 ;  /* 0x3ff0000004059811 */ /* 0x000fe400078ea0ff */
[----:B------:R-:W-:-:S06]  /*0440*/  @!P1 MOV R4, RZ ;  /* 0x000000ff00049202 */ /* 0x000fcc0000000f00 */
[----:B------:R-:W-:-:S11]  /*0450*/  @!P1 DMUL R8, R10, R4 ;  /* 0x000000040a089228 */ /* 0x000fd60000000000 */
.L_x_19:
[----:B------:R-:W-:Y:S05]  /*0460*/  BSYNC.RECONVERGENT B0 ;  /* 0x0000000000007941 */ /* 0x000fea0003800200 */
.L_x_18:
[----:B------:R-:W-:Y:S01]  /*0470*/  STG.E.64 desc[UR4][R2.64], R8 ;  /* 0x0000000802007986 */ /* 0x000fe2000c101b04 */
[----:B------:R-:W-:Y:S05]  /*0480*/  EXIT ;  /* 0x000000000000794d */ /* 0x000fea0003800000 */
.L_x_20:
        /* <DEDUP_REMOVED lines=15> */
.L_x_35:


//--------------------- .text._Z10reluKernelPdi   --------------------------
	.section	.text._Z10reluKernelPdi,"ax",@progbits
	.align	128
        .global         _Z10reluKernelPdi
        .type           _Z10reluKernelPdi,@function
        .size           _Z10reluKernelPdi,(.L_x_36 - _Z10reluKernelPdi)
        .other          _Z10reluKernelPdi,@"STO_CUDA_ENTRY STV_DEFAULT"
_Z10reluKernelPdi:
.text._Z10reluKernelPdi:
        /* <DEDUP_REMOVED lines=12> */
[----:B------:R-:W-:Y:S01]  /*00c0*/  IMAD.MOV.U32 R0, RZ, RZ, RZ ;  /* 0x000000ffff007224 */ /* 0x000fe200078e00ff */
[----:B--2---:R-:W-:Y:S01]  /*00d0*/  DSETP.MAX.AND P0, P1, RZ, R4, PT ;  /* 0x00000004ff00722a */ /* 0x004fe2000390f000 */
[----:B------:R-:W-:-:S05]  /*00e0*/  MOV R7, R5 ;  /* 0x0000000500077202 */ /* 0x000fca0000000f00 */
[C---:B------:R-:W-:Y:S02]  /*00f0*/  FSEL R9, R0.reuse, R7, P0 ;  /* 0x0000000700097208 */ /* 0x040fe40000000000 */
[----:B------:R-:W-:-:S06]  /*0100*/  SEL R4, R0, R4, P0 ;  /* 0x0000000400047207 */ /* 0x000fcc0000000000 */
[----:B------:R-:W-:-:S05]  /*0110*/  @P1 LOP3.LUT R9, R7, 0x80000, RZ, 0xfc, !PT ;  /* 0x0008000007091812 */ /* 0x000fca00078efcff */
[----:B------:R-:W-:-:S05]  /*0120*/  IMAD.MOV.U32 R5, RZ, RZ, R9 ;  /* 0x000000ffff057224 */ /* 0x000fca00078e0009 */
[----:B------:R-:W-:Y:S01]  /*0130*/  STG.E.64 desc[UR4][R2.64], R4 ;  /* 0x0000000402007986 */ /* 0x000fe2000c101b04 */
[----:B------:R-:W-:Y:S05]  /*0140*/  EXIT ;  /* 0x000000000000794d */ /* 0x000fea0003800000 */
.L_x_21:
        /* <DEDUP_REMOVED lines=11> */
.L_x_36:


//--------------------- .text._Z21matrixVectorMulKernelPdS_S_S_ii --------------------------
	.section	.text._Z21matrixVectorMulKernelPdS_S_S_ii,"ax",@progbits
	.align	128
        .global         _Z21matrixVectorMulKernelPdS_S_S_ii
        .type           _Z21matrixVectorMulKernelPdS_S_S_ii,@function
        .size           _Z21matrixVectorMulKernelPdS_S_S_ii,(.L_x_37 - _Z21matrixVectorMulKernelPdS_S_S_ii)
        .other          _Z21matrixVectorMulKernelPdS_S_S_ii,@"STO_CUDA_ENTRY STV_DEFAULT"
_Z21matrixVectorMulKernelPdS_S_S_ii:
.text._Z21matrixVectorMulKernelPdS_S_S_ii:
        /* <DEDUP_REMOVED lines=10> */
[----:B------:R-:W2:Y:S01]  /*00a0*/  LDCU UR8, c[0x0][0x3a4] ;  /* 0x00007480ff0877ac */ /* 0x000ea20008000800 */
[----:B0-----:R-:W-:-:S06]  /*00b0*/  IMAD.WIDE R24, R0, 0x8, R24 ;  /* 0x0000000800187825 */ /* 0x001fcc00078e0218 */
[----:B-1----:R-:W5:Y:S01]  /*00c0*/  LDG.E.64 R24, desc[UR16][R24.64] ;  /* 0x0000001018187981 */ /* 0x002f62000c1e1b00 */
[----:B--2---:R-:W-:-:S09]  /*00d0*/  UISETP.GE.AND UP0, UPT, UR8, 0x1, UPT ;  /* 0x000000010800788c */ /* 0x004fd2000bf06270 */
[----:B------:R-:W-:Y:S05]  /*00e0*/  BRA.U !UP0, `(.L_x_22) ;  /* 0x0000000908687547 */ /* 0x000fea000b800000 */
[----:B------:R-:W-:Y:S01]  /*00f0*/  UISETP.GE.U32.AND UP1, UPT, UR8, 0x10, UPT ;  /* 0x000000100800788c */ /* 0x000fe2000bf26070 */
[----:B------:R-:W-:Y:S01]  /*0100*/  HFMA2 R3, -RZ, RZ, 0, 0 ;  /* 0x00000000ff037431 */ /* 0x000fe200000001ff */
[----:B------:R-:W-:Y:S02]  /*0110*/  ULOP3.LUT UR9, UR8, 0xf, URZ, 0xc0, !UPT ;  /* 0x0000000f08097892 */ /* 0x000fe4000f8ec0ff */
[----:B------:R-:W-:Y:S02]  /*0120*/  IMAD R2, R0, UR8, RZ ;  /* 0x0000000800027c24 */ /* 0x000fe4000f8e02ff */
[----:B------:R-:W-:-:S03]  /*0130*/  UISETP.NE.AND UP0, UPT, UR9, URZ, UPT ;  /* 0x000000ff0900728c */ /* 0x000fc6000bf05270 */
[----:B------:R-:W-:Y:S08]  /*0140*/  BRA.U !UP1, `(.L_x_23) ;  /* 0x0000000509187547 */ /* 0x000ff0000b800000 */
[----:B------:R-:W0:Y:S01]  /*0150*/  LDCU.128 UR12, c[0x0][0x380] ;  /* 0x00007000ff0c77ac */ /* 0x000e220008000c00 */
[----:B------:R-:W-:Y:S01]  /*0160*/  MOV R26, R2 ;  /* 0x00000002001a7202 */ /* 0x000fe20000000f00 */
[----:B------:R-:W-:-:S04]  /*0170*/  ULOP3.LUT UR10, UR8, 0x7ffffff0, URZ, 0xc0, !UPT ;  /* 0x7ffffff0080a7892 */ /* 0x000fc8000f8ec0ff */
[----:B------:R-:W-:Y:S02]  /*0180*/  UIADD3 UR11, UPT, UPT, -UR10, URZ, URZ ;  /* 0x000000ff0a0b7290 */ /* 0x000fe4000fffe1ff */
[----:B------:R-:W-:Y:S01]  /*0190*/  IMAD.U32 R3, RZ, RZ, UR10 ;  /* 0x0000000aff037e24 */ /* 0x000fe2000f8e00ff */
[----:B0-----:R-:W-:Y:S02]  /*01a0*/  UIADD3 UR4, UP2, UPT, UR14, 0x40, URZ ;  /* 0x000000400e047890 */ /* 0x001fe4000ff5e0ff */
[----:B------:R-:W-:Y:S02]  /*01b0*/  UIADD3 UR6, UP1, UPT, UR12, 0x40, URZ ;  /* 0x000000400c067890 */ /* 0x000fe4000ff3e0ff */
[----:B------:R-:W-:Y:S02]  /*01c0*/  UIADD3.X UR5, UPT, UPT, URZ, UR15, URZ, UP2, !UPT ;  /* 0x0000000fff057290 */ /* 0x000fe400097fe4ff */
[----:B------:R-:W-:Y:S01]  /*01d0*/  MOV R10, UR4 ;  /* 0x00000004000a7c02 */ /* 0x000fe20008000f00 */
[----:B------:R-:W-:-:S03]  /*01e0*/  UIADD3.X UR7, UPT, UPT, URZ, UR13, URZ, UP1, !UPT ;  /* 0x0000000dff077290 */ /* 0x000fc60008ffe4ff */
[----:B------:R-:W-:-:S09]  /*01f0*/  IMAD.U32 R11, RZ, RZ, UR5 ;  /* 0x00000005ff0b7e24 */ /* 0x000fd2000f8e00ff */
.L_x_24:
[----:B------:R-:W-:Y:S01]  /*0200*/  MOV R4, UR6 ;  /* 0x0000000600047c02 */ /* 0x000fe20008000f00 */
[----:B------:R-:W-:Y:S01]  /*0210*/  IMAD.MOV.U32 R6, RZ, RZ, R10 ;  /* 0x000000ffff067224 */ /* 0x000fe200078e000a */
[----:B------:R-:W-:Y:S02]  /*0220*/  MOV R5, UR7 ;  /* 0x0000000700057c02 */ /* 0x000fe40008000f00 */
[----:B------:R-:W-:Y:S01]  /*0230*/  MOV R7, R11 ;  /* 0x0000000b00077202 */ /* 0x000fe20000000f00 */
[----:B------:R-:W-:-:S04]  /*0240*/  IMAD.WIDE R4, R26, 0x8, R4 ;  /* 0x000000081a047825 */ /* 0x000fc800078e0204 */
[----:B------:R-:W2:Y:S04]  /*0250*/  LDG.E.64 R22, desc[UR16][R6.64+-0x40] ;  /* 0xffffc01006167981 */ /* 0x000ea8000c1e1b00 */
[----:B------:R-:W2:Y:S04]  /*0260*/  LDG.E.64 R12, desc[UR16][R4.64+-0x40] ;  /* 0xffffc010040c7981 */ /* 0x000ea8000c1e1b00 */
[----:B------:R-:W3:Y:S04]  /*0270*/  LDG.E.64 R20, desc[UR16][R6.64+-0x38] ;  /* 0xffffc81006147981 */ /* 0x000ee8000c1e1b00 */
[----:B------:R-:W3:Y:S04]  /*0280*/  LDG.E.64 R16, desc[UR16][R4.64+-0x38] ;  /* 0xffffc81004107981 */ /* 0x000ee8000c1e1b00 */
[----:B------:R-:W4:Y:S04]  /*0290*/  LDG.E.64 R14, desc[UR16][R6.64+-0x30] ;  /* 0xffffd010060e7981 */ /* 0x000f28000c1e1b00 */
[----:B------:R-:W4:Y:S04]  /*02a0*/  LDG.E.64 R10, desc[UR16][R4.64+-0x30] ;  /* 0xffffd010040a7981 */ /* 0x000f28000c1e1b00 */
[----:B------:R-:W4:Y:S04]  /*02b0*/  LDG.E.64 R18, desc[UR16][R6.64+-0x28] ;  /* 0xffffd81006127981 */ /* 0x000f28000c1e1b00 */
[----:B------:R-:W4:Y:S01]  /*02c0*/  LDG.E.64 R8, desc[UR16][R4.64+-0x28] ;  /* 0xffffd81004087981 */ /* 0x000f22000c1e1b00 */
[----:B--2--5:R-:W-:-:S03]  /*02d0*/  DFMA R22, R12, R22, R24 ;  /* 0x000000160c16722b */ /* 0x024fc60000000018 */
[----:B------:R-:W2:Y:S04]  /*02e0*/  LDG.E.64 R24, desc[UR16][R6.64+-0x20] ;  /* 0xffffe01006187981 */ /* 0x000ea8000c1e1b00 */
[----:B------:R-:W2:Y:S01]  /*02f0*/  LDG.E.64 R12, desc[UR16][R4.64+-0x20] ;  /* 0xffffe010040c7981 */ /* 0x000ea2000c1e1b00 */
[----:B---3--:R-:W-:-:S03]  /*0300*/  DFMA R20, R16, R20, R22 ;  /* 0x000000141014722b */ /* 0x008fc60000000016 */
[----:B------:R-:W3:Y:S04]  /*0310*/  LDG.E.64 R22, desc[UR16][R6.64+-0x18] ;  /* 0xffffe81006167981 */ /* 0x000ee8000c1e1b00 */
[----:B------:R-:W3:Y:S01]  /*0320*/  LDG.E.64 R16, desc[UR16][R4.64+-0x18] ;  /* 0xffffe81004107981 */ /* 0x000ee2000c1e1b00 */
[----:B----4-:R-:W-:-:S03]  /*0330*/  DFMA R14, R10, R14, R20 ;  /* 0x0000000e0a0e722b */ /* 0x010fc60000000014 */
[----:B------:R-:W4:Y:S04]  /*0340*/  LDG.E.64 R10, desc[UR16][R6.64+-0x10] ;  /* 0xfffff010060a7981 */ /* 0x000f28000c1e1b00 */
[----:B------:R-:W4:Y:S01]  /*0350*/  LDG.E.64 R20, desc[UR16][R4.64+-0x10] ;  /* 0xfffff01004147981 */ /* 0x000f22000c1e1b00 */
[----:B------:R-:W-:-:S03]  /*0360*/  DFMA R18, R8, R18, R14 ;  /* 0x000000120812722b */ /* 0x000fc6000000000e */
[----:B------:R-:W4:Y:S04]  /*0370*/  LDG.E.64 R14, desc[UR16][R6.64+-0x8] ;  /* 0xfffff810060e7981 */ /* 0x000f28000c1e1b00 */
[----:B------:R-:W4:Y:S01]  /*0380*/  LDG.E.64 R8, desc[UR16][R4.64+-0x8] ;  /* 0xfffff81004087981 */ /* 0x000f22000c1e1b00 */
[----:B--2---:R-:W-:-:S03]  /*0390*/  DFMA R24, R12, R24, R18 ;  /* 0x000000180c18722b */ /* 0x004fc60000000012 */
        /* <DEDUP_REMOVED lines=23> */
[----:B------:R-:W-:Y:S01]  /*0510*/  UIADD3 UR11, UPT, UPT, UR11, 0x10, URZ ;  /* 0x000000100b0b7890 */ /* 0x000fe2000fffe0ff */
[----:B------:R-:W-:-:S03]  /*0520*/  VIADD R26, R26, 0x10 ;  /* 0x000000101a1a7836 */ /* 0x000fc60000000000 */
[----:B------:R-:W-:Y:S01]  /*0530*/  UISETP.NE.AND UP1, UPT, UR11, URZ, UPT ;  /* 0x000000ff0b00728c */ /* 0x000fe2000bf25270 */
[----:B--2---:R-:W-:-:S08]  /*0540*/  DFMA R10, R14, R12, R10 ;  /* 0x0000000c0e0a722b */ /* 0x004fd0000000000a */
[----:B---3--:R-:W-:-:S08]  /*0550*/  DFMA R10, R18, R16, R10 ;  /* 0x00000010120a722b */ /* 0x008fd0000000000a */
[----:B----4-:R-:W-:Y:S01]  /*0560*/  DFMA R24, R24, R22, R10 ;  /* 0x000000161818722b */ /* 0x010fe2000000000a */
[----:B------:R-:W-:-:S04]  /*0570*/  IADD3 R10, P0, PT, R6, 0x80, RZ ;  /* 0x00000080060a7810 */ /* 0x000fc80007f1e0ff */
[----:B------:R-:W-:-:S03]  /*0580*/  IADD3.X R11, PT, PT, RZ, R7, RZ, P0, !PT ;  /* 0x00000007ff0b7210 */ /* 0x000fc600007fe4ff */
[----:B------:R-:W-:Y:S01]  /*0590*/  DFMA R24, R20, R8, R24 ;  /* 0x000000081418722b */ /* 0x000fe20000000018 */
[----:B------:R-:W-:Y:S10]  /*05a0*/  BRA.U UP1, `(.L_x_24) ;  /* 0xfffffffd01147547 */ /* 0x000ff4000b83ffff */
.L_x_23:
[----:B------:R-:W-:Y:S05]  /*05b0*/  BRA.U !UP0, `(.L_x_22) ;  /* 0x0000000508347547 */ /* 0x000fea000b800000 */
[----:B------:R-:W-:Y:S02]  /*05c0*/  UISETP.GE.U32.AND UP0, UPT, UR9, 0x8, UPT ;  /* 0x000000080900788c */ /* 0x000fe4000bf06070 */
[----:B------:R-:W-:-:S04]  /*05d0*/  ULOP3.LUT UR5, UR8, 0x7, URZ, 0xc0, !UPT ;  /* 0x0000000708057892 */ /* 0x000fc8000f8ec0ff */
[----:B------:R-:W-:-:S03]  /*05e0*/  UISETP.NE.AND UP1, UPT, UR5, URZ, UPT ;  /* 0x000000ff0500728c */ /* 0x000fc6000bf25270 */
[----:B------:R-:W-:Y:S08]  /*05f0*/  BRA.U !UP0, `(.L_x_25) ;  /* 0x0000000108787547 */ /* 0x000ff0000b800000 */
[----:B------:R-:W0:Y:S01]  /*0600*/  LDC.64 R10, c[0x0][0x380] ;  /* 0x0000e000ff0a7b82 */ /* 0x000e220000000a00 */
[----:B------:R-:W-:-:S07]  /*0610*/  IADD3 R7, PT, PT, R2, R3, RZ ;  /* 0x0000000302077210 */ /* 0x000fce0007ffe0ff */
[----:B------:R-:W1:Y:S01]  /*0620*/  LDC.64 R4, c[0x0][0x388] ;  /* 0x0000e200ff047b82 */ /* 0x000e620000000a00 */
[----:B0-----:R-:W-:-:S05]  /*0630*/  IMAD.WIDE R10, R7, 0x8, R10 ;  /* 0x00000008070a7825 */ /* 0x001fca00078e020a */
[----:B------:R-:W2:Y:S01]  /*0640*/  LDG.E.64 R12, desc[UR16][R10.64] ;  /* 0x000000100a0c7981 */ /* 0x000ea2000c1e1b00 */
[----:B-1----:R-:W-:-:S03]  /*0650*/  IMAD.WIDE.U32 R4, R3, 0x8, R4 ;  /* 0x0000000803047825 */ /* 0x002fc600078e0004 */
[----:B------:R-:W3:Y:S04]  /*0660*/  LDG.E.64 R16, desc[UR16][R10.64+0x8] ;  /* 0x000008100a107981 */ /* 0x000ee8000c1e1b00 */
[----:B------:R-:W2:Y:S04]  /*0670*/  LDG.E.64 R14, desc[UR16][R4.64] ;  /* 0x00000010040e7981 */ /* 0x000ea8000c1e1b00 */
[----:B------:R-:W3:Y:S04]  /*0680*/  LDG.E.64 R18, desc[UR16][R4.64+0x8] ;  /* 0x0000081004127981 */ /* 0x000ee8000c1e1b00 */
[----:B------:R-:W4:Y:S04]  /*0690*/  LDG.E.64 R20, desc[UR16][R10.64+0x10] ;  /* 0x000010100a147981 */ /* 0x000f28000c1e1b00 */
[----:B------:R-:W4:Y:S04]  /*06a0*/  LDG.E.64 R22, desc[UR16][R4.64+0x10] ;  /* 0x0000101004167981 */ /* 0x000f28000c1e1b00 */
        /* <DEDUP_REMOVED lines=13> */
[----:B------:R-:W-:Y:S01]  /*0780*/  DFMA R6, R6, R8, R20 ;  /* 0x000000080606722b */ /* 0x000fe20000000014 */
[----:B------:R-:W-:-:S07]  /*0790*/  IADD3 R3, PT, PT, R3, 0x8, RZ ;  /* 0x0000000803037810 */ /* 0x000fce0007ffe0ff */
[----:B--2---:R-:W-:-:S08]  /*07a0*/  DFMA R6, R12, R14, R6 ;  /* 0x0000000e0c06722b */ /* 0x004fd00000000006 */
[----:B---3--:R-:W-:-:S08]  /*07b0*/  DFMA R6, R16, R18, R6 ;  /* 0x000000121006722b */ /* 0x008fd00000000006 */
[----:B----4-:R-:W-:-:S08]  /*07c0*/  DFMA R24, R22, R24, R6 ;  /* 0x000000181618722b */ /* 0x010fd00000000006 */
[----:B------:R-:W-:-:S11]  /*07d0*/  DFMA R24, R26, R28, R24 ;  /* 0x0000001c1a18722b */ /* 0x000fd60000000018 */
.L_x_25:
[----:B------:R-:W-:Y:S05]  /*07e0*/  BRA.U !UP1, `(.L_x_22) ;  /* 0x0000000109a87547 */ /* 0x000fea000b800000 */
[----:B------:R-:W-:Y:S02]  /*07f0*/  UISETP.GE.U32.AND UP0, UPT, UR5, 0x4, UPT ;  /* 0x000000040500788c */ /* 0x000fe4000bf06070 */
[----:B------:R-:W-:-:S04]  /*0800*/  ULOP3.LUT UR4, UR8, 0x3, URZ, 0xc0, !UPT ;  /* 0x0000000308047892 */ /* 0x000fc8000f8ec0ff */
[----:B------:R-:W-:-:S03]  /*0810*/  UISETP.NE.AND UP1, UPT, UR4, URZ, UPT ;  /* 0x000000ff0400728c */ /* 0x000fc6000bf25270 */
[----:B------:R-:W-:Y:S08]  /*0820*/  BRA.U !UP0, `(.L_x_26) ;  /* 0x0000000108487547 */ /* 0x000ff0000b800000 */
[----:B------:R-:W0:Y:S01]  /*0830*/  LDC.64 R4, c[0x0][0x380] ;  /* 0x0000e000ff047b82 */ /* 0x000e220000000a00 */
[----:B------:R-:W-:-:S07]  /*0840*/  IMAD.IADD R17, R2, 0x1, R3 ;  /* 0x0000000102117824 */ /* 0x000fce00078e0203 */
        /* <DEDUP_REMOVED lines=10> */
[----:B------:R-:W4:Y:S01]  /*08f0*/  LDG.E.64 R14, desc[UR16][R20.64+0x18] ;  /* 0x00001810140e7981 */ /* 0x000f22000c1e1b00 */
[----:B------:R-:W-:Y:S01]  /*0900*/  IADD3 R3, PT, PT, R3, 0x4, RZ ;  /* 0x0000000403037810 */ /* 0x000fe20007ffe0ff */
[----:B--2--5:R-:W-:-:S08]  /*0910*/  DFMA R18, R18, R22, R24 ;  /* 0x000000161212722b */ /* 0x024fd00000000018 */
[----:B---3--:R-:W-:-:S08]  /*0920*/  DFMA R8, R8, R10, R18 ;  /* 0x0000000a0808722b */ /* 0x008fd00000000012 */
[----:B----4-:R-:W-:-:S08]  /*0930*/  DFMA R4, R4, R6, R8 ;  /* 0x000000060404722b */ /* 0x010fd00000000008 */
[----:B------:R-:W-:-:S11]  /*0940*/  DFMA R24, R12, R14, R4 ;  /* 0x0000000e0c18722b */ /* 0x000fd60000000004 */
.L_x_26:
[----:B------:R-:W-:Y:S05]  /*0950*/  BRA.U !UP1, `(.L_x_22) ;  /* 0x00000001094c7547 */ /* 0x000fea000b800000 */
[----:B------:R-:W0:Y:S01]  /*0960*/  LDC.64 R4, c[0x0][0x388] ;  /* 0x0000e200ff047b82 */ /* 0x000e220000000a00 */
[----:B------:R-:W-:Y:S01]  /*0970*/  IADD3 R9, PT, PT, R2, R3, RZ ;  /* 0x0000000302097210 */ /* 0x000fe20007ffe0ff */
[----:B------:R-:W-:-:S06]  /*0980*/  UIADD3 UR4, UPT, UPT, -UR4, URZ, URZ ;  /* 0x000000ff04047290 */ /* 0x000fcc000fffe1ff */
[----:B------:R-:W1:Y:S01]  /*0990*/  LDC.64 R6, c[0x0][0x380] ;  /* 0x0000e000ff067b82 */ /* 0x000e620000000a00 */
[----:B0-----:R-:W-:-:S04]  /*09a0*/  IMAD.WIDE.U32 R4, R3, 0x8, R4 ;  /* 0x0000000803047825 */ /* 0x001fc800078e0004 */
[----:B------:R-:W-:Y:S01]  /*09b0*/  IMAD.MOV.U32 R8, RZ, RZ, R4 ;  /* 0x000000ffff087224 */ /* 0x000fe200078e0004 */
[----:B------:R-:W-:-:S07]  /*09c0*/  MOV R11, R5 ;  /* 0x00000005000b7202 */ /* 0x000fce0000000f00 */
.L_x_27:
[----:B-1----:R-:W-:Y:S01]  /*09d0*/  IMAD.WIDE R2, R9, 0x8, R6 ;  /* 0x0000000809027825 */ /* 0x002fe200078e0206 */
[----:B------:R-:W-:-:S03]  /*09e0*/  MOV R4, R8 ;  /* 0x0000000800047202 */ /* 0x000fc60000000f00 */
[----:B------:R-:W-:Y:S02]  /*09f0*/  IMAD.MOV.U32 R5, RZ, RZ, R11 ;  /* 0x000000ffff057224 */ /* 0x000fe400078e000b */
[----:B------:R-:W2:Y:S04]  /*0a00*/  LDG.E.64 R2, desc[UR16][R2.64] ;  /* 0x0000001002027981 */ /* 0x000ea8000c1e1b00 */
[----:B------:R-:W2:Y:S01]  /*0a10*/  LDG.E.64 R4, desc[UR16][R4.64] ;  /* 0x0000001004047981 */ /* 0x000ea2000c1e1b00 */
[----:B------:R-:W-:Y:S01]  /*0a20*/  UIADD3 UR4, UPT, UPT, UR4, 0x1, URZ ;  /* 0x0000000104047890 */ /* 0x000fe2000fffe0ff */
[----:B------:R-:W-:Y:S02]  /*0a30*/  IADD3 R8, P0, PT, R8, 0x8, RZ ;  /* 0x0000000808087810 */ /* 0x000fe40007f1e0ff */
[----:B------:R-:W-:Y:S01]  /*0a40*/  IADD3 R9, PT, PT, R9, 0x1, RZ ;  /* 0x0000000109097810 */ /* 0x000fe20007ffe0ff */
[----:B------:R-:W-:Y:S01]  /*0a50*/  UISETP.NE.AND UP0, UPT, UR4, URZ, UPT ;  /* 0x000000ff0400728c */ /* 0x000fe2000bf05270 */
[----:B------:R-:W-:Y:S01]  /*0a60*/  IADD3.X R11, PT, PT, RZ, R11, RZ, P0, !PT ;  /* 0x0000000bff0b7210 */ /* 0x000fe200007fe4ff */
[----:B--2--5:R-:W-:-:S07]  /*0a70*/  DFMA R24, R2, R4, R24 ;  /* 0x000000040218722b */ /* 0x024fce0000000018 */
[----:B------:R-:W-:Y:S05]  /*0a80*/  BRA.U UP0, `(.L_x_27) ;  /* 0xfffffffd00d07547 */ /* 0x000fea000b83ffff */
.L_x_22:
[----:B------:R-:W0:Y:S02]  /*0a90*/  LDC.64 R2, c[0x0][0x390] ;  /* 0x0000e400ff027b82 */ /* 0x000e240000000a00 */
[----:B0-----:R-:W-:-:S05]  /*0aa0*/  IMAD.WIDE R2, R0, 0x8, R2 ;  /* 0x0000000800027825 */ /* 0x001fca00078e0202 */
[----:B-----5:R-:W-:Y:S01]  /*0ab0*/  STG.E.64 desc[UR16][R2.64], R24 ;  /* 0x0000001802007986 */ /* 0x020fe2000c101b10 */
[----:B------:R-:W-:Y:S05]  /*0ac0*/  EXIT ;  /* 0x000000000000794d */ /* 0x000fea0003800000 */
.L_x_28:
        /* <DEDUP_REMOVED lines=11> */
.L_x_37:


//--------------------- .nv.shared.reserved.0     --------------------------
	.section	.nv.shared.reserved.0,"aw",@nobits
	.weak		__nv_reservedSMEM_offset_0_alias
	.size		__nv_reservedSMEM_offset_0_alias, 0, 64
	.other		__nv_reservedSMEM_offset_0_alias,@"STO_CUDA_RESERVED_SHARED STV_DEFAULT"
__nv_reservedSMEM_offset_0_alias:
	.zero		0
	.zero		64


//--------------------- .nv.constant0._Z16updateBiasKernelPdS_id --------------------------
	.section	.nv.constant0._Z16updateBiasKernelPdS_id,"a",@progbits
	.sectionflags	@""
	.align	4
.nv.constant0._Z16updateBiasKernelPdS_id:
	.zero		928


//--------------------- .nv.constant0._Z19updateWeightsKernelPdS_S_iid --------------------------
	.section	.nv.constant0._Z19updateWeightsKernelPdS_S_iid,"a",@progbits
	.sectionflags	@""
	.align	4
.nv.constant0._Z19updateWeightsKernelPdS_S_iid:
	.zero		936


//--------------------- .nv.constant0._Z20hiddenGradientKernelPdS_S_S_ii --------------------------
	.section	.nv.constant0._Z20hiddenGradientKernelPdS_S_S_ii,"a",@progbits
	.sectionflags	@""
	.align	4
.nv.constant0._Z20hiddenGradientKernelPdS_S_S_ii:
	.zero		936


//--------------------- .nv.constant0._Z20outputGradientKernelPdS_S_i --------------------------
	.section	.nv.constant0._Z20outputGradientKernelPdS_S_i,"a",@progbits
	.sectionflags	@""
	.align	4
.nv.constant0._Z20outputGradientKernelPdS_S_i:
	.zero		924


//--------------------- .nv.constant0._Z22softmaxNormalizeKernelPddi --------------------------
	.section	.nv.constant0._Z22softmaxNormalizeKernelPddi,"a",@progbits
	.sectionflags	@""
	.align	4
.nv.constant0._Z22softmaxNormalizeKernelPddi:
	.zero		916


//--------------------- .nv.constant0._Z16softmaxExpKernelPdi --------------------------
	.section	.nv.constant0._Z16softmaxExpKernelPdi,"a",@progbits
	.sectionflags	@""
	.align	4
.nv.constant0._Z16softmaxExpKernelPdi:
	.zero		908


//--------------------- .nv.constant0._Z10reluKernelPdi --------------------------
	.section	.nv.constant0._Z10reluKernelPdi,"a",@progbits
	.sectionflags	@""
	.align	4
.nv.constant0._Z10reluKernelPdi:
	.zero		908


//--------------------- .nv.constant0._Z21matrixVectorMulKernelPdS_S_S_ii --------------------------
	.section	.nv.constant0._Z21matrixVectorMulKernelPdS_S_S_ii,"a",@progbits
	.sectionflags	@""
	.align	4
.nv.constant0._Z21matrixVectorMulKernelPdS_S_S_ii:
	.zero		936


//--------------------- SYMBOLS --------------------------

	.type		.nv.reservedSmem.offset0,@object
	.size		.nv.reservedSmem.offset0,0x4
